//
// Generated by NVIDIA NVVM Compiler
//
// Compiler Build ID: CL-36424714
// Cuda compilation tools, release 13.0, V13.0.88
// Based on NVVM 20.0.0
//

.version 9.0
.target sm_100
.address_size 64

	// .globl	_Z35climate_emulator_reshape_GPU_kernelPdP7double2ii
.extern .func  (.param .b32 func_retval0) vprintf
(
	.param .b64 vprintf_param_0,
	.param .b64 vprintf_param_1
)
;
.global .align 1 .b8 $str[17] = {37, 100, 32, 37, 100, 32, 58, 32, 37, 108, 102, 32, 37, 108, 102, 10};
.global .align 1 .b8 $str$1[13] = {37, 100, 32, 37, 100, 32, 58, 32, 37, 108, 102, 10};
.global .align 1 .b8 $str$2[23] = {73, 78, 84, 56, 95, 80, 82, 73, 78, 84, 32, 37, 100, 32, 37, 100, 32, 58, 32, 37, 100, 10};
.global .align 1 .b8 $str$3[24] = {73, 78, 84, 51, 50, 95, 80, 82, 73, 78, 84, 32, 37, 100, 32, 37, 100, 32, 58, 32, 37, 100, 10};
.global .align 1 .b8 $str$4[25] = {83, 73, 78, 71, 76, 69, 95, 80, 82, 73, 78, 84, 32, 37, 100, 32, 37, 100, 32, 58, 32, 37, 103, 10};
.global .align 1 .b8 $str$5[25] = {68, 79, 85, 66, 76, 69, 95, 80, 82, 73, 78, 84, 32, 37, 100, 32, 37, 100, 32, 58, 32, 37, 103, 10};

.visible .entry _Z35climate_emulator_reshape_GPU_kernelPdP7double2ii(
	.param .u64 .ptr .align 1 _Z35climate_emulator_reshape_GPU_kernelPdP7double2ii_param_0,
	.param .u64 .ptr .align 1 _Z35climate_emulator_reshape_GPU_kernelPdP7double2ii_param_1,
	.param .u32 _Z35climate_emulator_reshape_GPU_kernelPdP7double2ii_param_2,
	.param .u32 _Z35climate_emulator_reshape_GPU_kernelPdP7double2ii_param_3
)
{
	.reg .pred 	%p<5>;
	.reg .b32 	%r<17>;
	.reg .b64 	%rd<11>;
	.reg .b64 	%fd<3>;

	ld.param.u64 	%rd4, [_Z35climate_emulator_reshape_GPU_kernelPdP7double2ii_param_0];
	ld.param.u64 	%rd3, [_Z35climate_emulator_reshape_GPU_kernelPdP7double2ii_param_1];
	ld.param.u32 	%r5, [_Z35climate_emulator_reshape_GPU_kernelPdP7double2ii_param_2];
	ld.param.u32 	%r4, [_Z35climate_emulator_reshape_GPU_kernelPdP7double2ii_param_3];
	cvta.to.global.u64 	%rd1, %rd4;
	mov.u32 	%r6, %tid.x;
	mov.u32 	%r7, %tid.y;
	mov.u32 	%r8, %ctaid.x;
	mov.u32 	%r9, %ntid.x;
	mad.lo.s32 	%r10, %r8, %r9, %r6;
	mov.u32 	%r11, %ctaid.y;
	mov.u32 	%r12, %ntid.y;
	mad.lo.s32 	%r13, %r11, %r12, %r7;
	setp.ge.s32 	%p1, %r10, %r5;
	setp.gt.s32 	%p2, %r13, %r10;
	or.pred  	%p3, %p1, %p2;
	@%p3 bra 	$L__BB0_3;
	cvta.to.global.u64 	%rd5, %rd3;
	mad.lo.s32 	%r14, %r4, %r13, %r10;
	mul.wide.s32 	%rd6, %r14, 16;
	add.s64 	%rd2, %rd5, %rd6;
	ld.global.f64 	%fd1, [%rd2];
	mad.lo.s32 	%r3, %r10, %r10, %r10;
	add.s32 	%r15, %r3, %r13;
	mul.wide.u32 	%rd7, %r15, 8;
	add.s64 	%rd8, %rd1, %rd7;
	st.global.f64 	[%rd8], %fd1;
	setp.eq.s32 	%p4, %r13, 0;
	@%p4 bra 	$L__BB0_3;
	ld.global.f64 	%fd2, [%rd2+8];
	sub.s32 	%r16, %r3, %r13;
	mul.wide.s32 	%rd9, %r16, 8;
	add.s64 	%rd10, %rd1, %rd9;
	st.global.f64 	[%rd10], %fd2;
$L__BB0_3:
	ret;

}
	// .globl	_Z41climate_emulator_print_complex_GPU_kernelP7double2iii
.visible .entry _Z41climate_emulator_print_complex_GPU_kernelP7double2iii(
	.param .u64 .ptr .align 1 _Z41climate_emulator_print_complex_GPU_kernelP7double2iii_param_0,
	.param .u32 _Z41climate_emulator_print_complex_GPU_kernelP7double2iii_param_1,
	.param .u32 _Z41climate_emulator_print_complex_GPU_kernelP7double2iii_param_2,
	.param .u32 _Z41climate_emulator_print_complex_GPU_kernelP7double2iii_param_3
)
{
	.local .align 8 .b8 	__local_depot1[24];
	.reg .b64 	%SP;
	.reg .b64 	%SPL;
	.reg .pred 	%p<4>;
	.reg .b32 	%r<17>;
	.reg .b64 	%rd<9>;
	.reg .b64 	%fd<3>;

	mov.u64 	%SPL, __local_depot1;
	cvta.local.u64 	%SP, %SPL;
	ld.param.u64 	%rd1, [_Z41climate_emulator_print_complex_GPU_kernelP7double2iii_param_0];
	ld.param.u32 	%r4, [_Z41climate_emulator_print_complex_GPU_kernelP7double2iii_param_1];
	ld.param.u32 	%r5, [_Z41climate_emulator_print_complex_GPU_kernelP7double2iii_param_2];
	ld.param.u32 	%r3, [_Z41climate_emulator_print_complex_GPU_kernelP7double2iii_param_3];
	mov.u32 	%r7, %tid.x;
	mov.u32 	%r8, %tid.y;
	mov.u32 	%r9, %ctaid.x;
	mov.u32 	%r10, %ntid.x;
	mad.lo.s32 	%r1, %r9, %r10, %r7;
	mov.u32 	%r11, %ctaid.y;
	mov.u32 	%r12, %ntid.y;
	mad.lo.s32 	%r13, %r11, %r12, %r8;
	setp.gt.s32 	%p1, %r1, %r4;
	setp.gt.s32 	%p2, %r13, %r5;
	or.pred  	%p3, %p1, %p2;
	@%p3 bra 	$L__BB1_2;
	add.u64 	%rd2, %SP, 0;
	add.u64 	%rd3, %SPL, 0;
	cvta.to.global.u64 	%rd4, %rd1;
	mad.lo.s32 	%r14, %r3, %r13, %r1;
	mul.wide.s32 	%rd5, %r14, 16;
	add.s64 	%rd6, %rd4, %rd5;
	ld.global.v2.f64 	{%fd1, %fd2}, [%rd6];
	st.local.v2.u32 	[%rd3], {%r1, %r13};
	st.local.f64 	[%rd3+8], %fd1;
	st.local.f64 	[%rd3+16], %fd2;
	mov.u64 	%rd7, $str;
	cvta.global.u64 	%rd8, %rd7;
	{ // callseq 0, 0
	.param .b64 param0;
	st.param.b64 	[param0], %rd8;
	.param .b64 param1;
	st.param.b64 	[param1], %rd2;
	.param .b32 retval0;
	call.uni (retval0), 
	vprintf, 
	(
	param0, 
	param1
	);
	ld.param.b32 	%r15, [retval0];
	} // callseq 0
$L__BB1_2:
	ret;

}
	// .globl	_Z40climate_emulator_print_double_GPU_kernelPdiii
.visible .entry _Z40climate_emulator_print_double_GPU_kernelPdiii(
	.param .u64 .ptr .align 1 _Z40climate_emulator_print_double_GPU_kernelPdiii_param_0,
	.param .u32 _Z40climate_emulator_print_double_GPU_kernelPdiii_param_1,
	.param .u32 _Z40climate_emulator_print_double_GPU_kernelPdiii_param_2,
	.param .u32 _Z40climate_emulator_print_double_GPU_kernelPdiii_param_3
)
{
	.local .align 16 .b8 	__local_depot2[16];
	.reg .b64 	%SP;
	.reg .b64 	%SPL;
	.reg .pred 	%p<4>;
	.reg .b32 	%r<17>;
	.reg .b64 	%rd<9>;
	.reg .b64 	%fd<2>;

	mov.u64 	%SPL, __local_depot2;
	cvta.local.u64 	%SP, %SPL;
	ld.param.u64 	%rd1, [_Z40climate_emulator_print_double_GPU_kernelPdiii_param_0];
	ld.param.u32 	%r4, [_Z40climate_emulator_print_double_GPU_kernelPdiii_param_1];
	ld.param.u32 	%r5, [_Z40climate_emulator_print_double_GPU_kernelPdiii_param_2];
	ld.param.u32 	%r3, [_Z40climate_emulator_print_double_GPU_kernelPdiii_param_3];
	mov.u32 	%r7, %tid.x;
	mov.u32 	%r8, %tid.y;
	mov.u32 	%r9, %ctaid.x;
	mov.u32 	%r10, %ntid.x;
	mad.lo.s32 	%r1, %r9, %r10, %r7;
	mov.u32 	%r11, %ctaid.y;
	mov.u32 	%r12, %ntid.y;
	mad.lo.s32 	%r13, %r11, %r12, %r8;
	setp.gt.s32 	%p1, %r1, %r4;
	setp.gt.s32 	%p2, %r13, %r5;
	or.pred  	%p3, %p1, %p2;
	@%p3 bra 	$L__BB2_2;
	add.u64 	%rd2, %SP, 0;
	add.u64 	%rd3, %SPL, 0;
	cvta.to.global.u64 	%rd4, %rd1;
	mad.lo.s32 	%r14, %r3, %r13, %r1;
	mul.wide.s32 	%rd5, %r14, 8;
	add.s64 	%rd6, %rd4, %rd5;
	ld.global.f64 	%fd1, [%rd6];
	st.local.v2.u32 	[%rd3], {%r1, %r13};
	st.local.f64 	[%rd3+8], %fd1;
	mov.u64 	%rd7, $str$1;
	cvta.global.u64 	%rd8, %rd7;
	{ // callseq 1, 0
	.param .b64 param0;
	st.param.b64 	[param0], %rd8;
	.param .b64 param1;
	st.param.b64 	[param1], %rd2;
	.param .b32 retval0;
	call.uni (retval0), 
	vprintf, 
	(
	param0, 
	param1
	);
	ld.param.b32 	%r15, [retval0];
	} // callseq 1
$L__BB2_2:
	ret;

}
	// .globl	_Z21double2fp8_GPU_kerneliiPKdiPhi
.visible .entry _Z21double2fp8_GPU_kerneliiPKdiPhi(
	.param .u32 _Z21double2fp8_GPU_kerneliiPKdiPhi_param_0,
	.param .u32 _Z21double2fp8_GPU_kerneliiPKdiPhi_param_1,
	.param .u64 .ptr .align 1 _Z21double2fp8_GPU_kerneliiPKdiPhi_param_2,
	.param .u32 _Z21double2fp8_GPU_kerneliiPKdiPhi_param_3,
	.param .u64 .ptr .align 1 _Z21double2fp8_GPU_kerneliiPKdiPhi_param_4,
	.param .u32 _Z21double2fp8_GPU_kerneliiPKdiPhi_param_5
)
{
	.reg .pred 	%p<4>;
	.reg .b16 	%rs<2>;
	.reg .b32 	%r<17>;
	.reg .b32 	%f<3>;
	.reg .b64 	%rd<9>;
	.reg .b64 	%fd<2>;

	ld.param.u32 	%r5, [_Z21double2fp8_GPU_kerneliiPKdiPhi_param_0];
	ld.param.u32 	%r6, [_Z21double2fp8_GPU_kerneliiPKdiPhi_param_1];
	ld.param.u64 	%rd1, [_Z21double2fp8_GPU_kerneliiPKdiPhi_param_2];
	ld.param.u32 	%r3, [_Z21double2fp8_GPU_kerneliiPKdiPhi_param_3];
	ld.param.u64 	%rd2, [_Z21double2fp8_GPU_kerneliiPKdiPhi_param_4];
	ld.param.u32 	%r4, [_Z21double2fp8_GPU_kerneliiPKdiPhi_param_5];
	mov.u32 	%r8, %tid.x;
	mov.u32 	%r9, %tid.y;
	mov.u32 	%r10, %ctaid.x;
	mov.u32 	%r11, %ntid.x;
	mad.lo.s32 	%r1, %r10, %r11, %r8;
	mov.u32 	%r12, %ctaid.y;
	mov.u32 	%r13, %ntid.y;
	mad.lo.s32 	%r14, %r12, %r13, %r9;
	setp.ge.s32 	%p1, %r1, %r5;
	setp.ge.s32 	%p2, %r14, %r6;
	or.pred  	%p3, %p1, %p2;
	@%p3 bra 	$L__BB3_2;
	cvta.to.global.u64 	%rd3, %rd1;
	cvta.to.global.u64 	%rd4, %rd2;
	mad.lo.s32 	%r15, %r3, %r14, %r1;
	mul.wide.s32 	%rd5, %r15, 8;
	add.s64 	%rd6, %rd3, %rd5;
	ld.global.f64 	%fd1, [%rd6];
	cvt.rn.f32.f64 	%f1, %fd1;
	mov.f32 	%f2, 0f00000000;
	// begin inline asm
	{cvt.rn.satfinite.e4m3x2.f32 %rs1, %f2, %f1;}

	// end inline asm
	mad.lo.s32 	%r16, %r4, %r1, %r14;
	cvt.s64.s32 	%rd7, %r16;
	add.s64 	%rd8, %rd4, %rd7;
	st.global.u8 	[%rd8], %rs1;
$L__BB3_2:
	ret;

}
	// .globl	_Z20float2fp8_GPU_kerneliiPKfiPhi
.visible .entry _Z20float2fp8_GPU_kerneliiPKfiPhi(
	.param .u32 _Z20float2fp8_GPU_kerneliiPKfiPhi_param_0,
	.param .u32 _Z20float2fp8_GPU_kerneliiPKfiPhi_param_1,
	.param .u64 .ptr .align 1 _Z20float2fp8_GPU_kerneliiPKfiPhi_param_2,
	.param .u32 _Z20float2fp8_GPU_kerneliiPKfiPhi_param_3,
	.param .u64 .ptr .align 1 _Z20float2fp8_GPU_kerneliiPKfiPhi_param_4,
	.param .u32 _Z20float2fp8_GPU_kerneliiPKfiPhi_param_5
)
{
	.reg .pred 	%p<4>;
	.reg .b16 	%rs<2>;
	.reg .b32 	%r<17>;
	.reg .b32 	%f<3>;
	.reg .b64 	%rd<9>;

	ld.param.u32 	%r5, [_Z20float2fp8_GPU_kerneliiPKfiPhi_param_0];
	ld.param.u32 	%r6, [_Z20float2fp8_GPU_kerneliiPKfiPhi_param_1];
	ld.param.u64 	%rd1, [_Z20float2fp8_GPU_kerneliiPKfiPhi_param_2];
	ld.param.u32 	%r3, [_Z20float2fp8_GPU_kerneliiPKfiPhi_param_3];
	ld.param.u64 	%rd2, [_Z20float2fp8_GPU_kerneliiPKfiPhi_param_4];
	ld.param.u32 	%r4, [_Z20float2fp8_GPU_kerneliiPKfiPhi_param_5];
	mov.u32 	%r8, %tid.x;
	mov.u32 	%r9, %tid.y;
	mov.u32 	%r10, %ctaid.x;
	mov.u32 	%r11, %ntid.x;
	mad.lo.s32 	%r1, %r10, %r11, %r8;
	mov.u32 	%r12, %ctaid.y;
	mov.u32 	%r13, %ntid.y;
	mad.lo.s32 	%r14, %r12, %r13, %r9;
	setp.ge.s32 	%p1, %r1, %r5;
	setp.ge.s32 	%p2, %r14, %r6;
	or.pred  	%p3, %p1, %p2;
	@%p3 bra 	$L__BB4_2;
	cvta.to.global.u64 	%rd3, %rd1;
	cvta.to.global.u64 	%rd4, %rd2;
	mad.lo.s32 	%r15, %r3, %r14, %r1;
	mul.wide.s32 	%rd5, %r15, 4;
	add.s64 	%rd6, %rd3, %rd5;
	ld.global.f32 	%f1, [%rd6];
	mov.f32 	%f2, 0f00000000;
	// begin inline asm
	{cvt.rn.satfinite.e4m3x2.f32 %rs1, %f2, %f1;}

	// end inline asm
	mad.lo.s32 	%r16, %r4, %r1, %r14;
	cvt.s64.s32 	%rd7, %r16;
	add.s64 	%rd8, %rd4, %rd7;
	st.global.u8 	[%rd8], %rs1;
$L__BB4_2:
	ret;

}
	// .globl	_Z19half2fp8_GPU_kerneliiPK6__halfiPhi
.visible .entry _Z19half2fp8_GPU_kerneliiPK6__halfiPhi(
	.param .u32 _Z19half2fp8_GPU_kerneliiPK6__halfiPhi_param_0,
	.param .u32 _Z19half2fp8_GPU_kerneliiPK6__halfiPhi_param_1,
	.param .u64 .ptr .align 1 _Z19half2fp8_GPU_kerneliiPK6__halfiPhi_param_2,
	.param .u32 _Z19half2fp8_GPU_kerneliiPK6__halfiPhi_param_3,
	.param .u64 .ptr .align 1 _Z19half2fp8_GPU_kerneliiPK6__halfiPhi_param_4,
	.param .u32 _Z19half2fp8_GPU_kerneliiPK6__halfiPhi_param_5
)
{
	.reg .pred 	%p<4>;
	.reg .b16 	%rs<2>;
	.reg .b32 	%r<18>;
	.reg .b64 	%rd<9>;

	ld.param.u32 	%r5, [_Z19half2fp8_GPU_kerneliiPK6__halfiPhi_param_0];
	ld.param.u32 	%r6, [_Z19half2fp8_GPU_kerneliiPK6__halfiPhi_param_1];
	ld.param.u64 	%rd1, [_Z19half2fp8_GPU_kerneliiPK6__halfiPhi_param_2];
	ld.param.u32 	%r3, [_Z19half2fp8_GPU_kerneliiPK6__halfiPhi_param_3];
	ld.param.u64 	%rd2, [_Z19half2fp8_GPU_kerneliiPK6__halfiPhi_param_4];
	ld.param.u32 	%r4, [_Z19half2fp8_GPU_kerneliiPK6__halfiPhi_param_5];
	mov.u32 	%r8, %tid.x;
	mov.u32 	%r9, %tid.y;
	mov.u32 	%r10, %ctaid.x;
	mov.u32 	%r11, %ntid.x;
	mad.lo.s32 	%r1, %r10, %r11, %r8;
	mov.u32 	%r12, %ctaid.y;
	mov.u32 	%r13, %ntid.y;
	mad.lo.s32 	%r14, %r12, %r13, %r9;
	setp.ge.s32 	%p1, %r1, %r5;
	setp.ge.s32 	%p2, %r14, %r6;
	or.pred  	%p3, %p1, %p2;
	@%p3 bra 	$L__BB5_2;
	cvta.to.global.u64 	%rd3, %rd1;
	cvta.to.global.u64 	%rd4, %rd2;
	mad.lo.s32 	%r16, %r3, %r14, %r1;
	mul.wide.s32 	%rd5, %r16, 2;
	add.s64 	%rd6, %rd3, %rd5;
	ld.global.u16 	%r15, [%rd6];
	// begin inline asm
	{cvt.rn.satfinite.e4m3x2.f16x2 %rs1, %r15;}

	// end inline asm
	mad.lo.s32 	%r17, %r4, %r1, %r14;
	cvt.s64.s32 	%rd7, %r17;
	add.s64 	%rd8, %rd4, %rd7;
	st.global.u8 	[%rd8], %rs1;
$L__BB5_2:
	ret;

}
	// .globl	_Z20double2bf_GPU_kerneliiPKdiP13__nv_bfloat16i
.visible .entry _Z20double2bf_GPU_kerneliiPKdiP13__nv_bfloat16i(
	.param .u32 _Z20double2bf_GPU_kerneliiPKdiP13__nv_bfloat16i_param_0,
	.param .u32 _Z20double2bf_GPU_kerneliiPKdiP13__nv_bfloat16i_param_1,
	.param .u64 .ptr .align 1 _Z20double2bf_GPU_kerneliiPKdiP13__nv_bfloat16i_param_2,
	.param .u32 _Z20double2bf_GPU_kerneliiPKdiP13__nv_bfloat16i_param_3,
	.param .u64 .ptr .align 1 _Z20double2bf_GPU_kerneliiPKdiP13__nv_bfloat16i_param_4,
	.param .u32 _Z20double2bf_GPU_kerneliiPKdiP13__nv_bfloat16i_param_5
)
{
	.reg .pred 	%p<4>;
	.reg .b16 	%rs<2>;
	.reg .b32 	%r<17>;
	.reg .b64 	%rd<9>;
	.reg .b64 	%fd<2>;

	ld.param.u32 	%r5, [_Z20double2bf_GPU_kerneliiPKdiP13__nv_bfloat16i_param_0];
	ld.param.u32 	%r6, [_Z20double2bf_GPU_kerneliiPKdiP13__nv_bfloat16i_param_1];
	ld.param.u64 	%rd1, [_Z20double2bf_GPU_kerneliiPKdiP13__nv_bfloat16i_param_2];
	ld.param.u32 	%r3, [_Z20double2bf_GPU_kerneliiPKdiP13__nv_bfloat16i_param_3];
	ld.param.u64 	%rd2, [_Z20double2bf_GPU_kerneliiPKdiP13__nv_bfloat16i_param_4];
	ld.param.u32 	%r4, [_Z20double2bf_GPU_kerneliiPKdiP13__nv_bfloat16i_param_5];
	mov.u32 	%r8, %tid.x;
	mov.u32 	%r9, %tid.y;
	mov.u32 	%r10, %ctaid.x;
	mov.u32 	%r11, %ntid.x;
	mad.lo.s32 	%r1, %r10, %r11, %r8;
	mov.u32 	%r12, %ctaid.y;
	mov.u32 	%r13, %ntid.y;
	mad.lo.s32 	%r14, %r12, %r13, %r9;
	setp.ge.s32 	%p1, %r1, %r5;
	setp.ge.s32 	%p2, %r14, %r6;
	or.pred  	%p3, %p1, %p2;
	@%p3 bra 	$L__BB6_2;
	cvta.to.global.u64 	%rd3, %rd1;
	cvta.to.global.u64 	%rd4, %rd2;
	mad.lo.s32 	%r15, %r3, %r14, %r1;
	mul.wide.s32 	%rd5, %r15, 8;
	add.s64 	%rd6, %rd3, %rd5;
	ld.global.f64 	%fd1, [%rd6];
	// begin inline asm
	{  cvt.rn.bf16.f64 %rs1, %fd1;}

	// end inline asm
	mad.lo.s32 	%r16, %r4, %r14, %r1;
	mul.wide.s32 	%rd7, %r16, 2;
	add.s64 	%rd8, %rd4, %rd7;
	st.global.u16 	[%rd8], %rs1;
$L__BB6_2:
	ret;

}
	// .globl	_Z19float2bf_GPU_kerneliiPKfiP13__nv_bfloat16i
.visible .entry _Z19float2bf_GPU_kerneliiPKfiP13__nv_bfloat16i(
	.param .u32 _Z19float2bf_GPU_kerneliiPKfiP13__nv_bfloat16i_param_0,
	.param .u32 _Z19float2bf_GPU_kerneliiPKfiP13__nv_bfloat16i_param_1,
	.param .u64 .ptr .align 1 _Z19float2bf_GPU_kerneliiPKfiP13__nv_bfloat16i_param_2,
	.param .u32 _Z19float2bf_GPU_kerneliiPKfiP13__nv_bfloat16i_param_3,
	.param .u64 .ptr .align 1 _Z19float2bf_GPU_kerneliiPKfiP13__nv_bfloat16i_param_4,
	.param .u32 _Z19float2bf_GPU_kerneliiPKfiP13__nv_bfloat16i_param_5
)
{
	.reg .pred 	%p<4>;
	.reg .b16 	%rs<2>;
	.reg .b32 	%r<17>;
	.reg .b32 	%f<2>;
	.reg .b64 	%rd<9>;

	ld.param.u32 	%r5, [_Z19float2bf_GPU_kerneliiPKfiP13__nv_bfloat16i_param_0];
	ld.param.u32 	%r6, [_Z19float2bf_GPU_kerneliiPKfiP13__nv_bfloat16i_param_1];
	ld.param.u64 	%rd1, [_Z19float2bf_GPU_kerneliiPKfiP13__nv_bfloat16i_param_2];
	ld.param.u32 	%r3, [_Z19float2bf_GPU_kerneliiPKfiP13__nv_bfloat16i_param_3];
	ld.param.u64 	%rd2, [_Z19float2bf_GPU_kerneliiPKfiP13__nv_bfloat16i_param_4];
	ld.param.u32 	%r4, [_Z19float2bf_GPU_kerneliiPKfiP13__nv_bfloat16i_param_5];
	mov.u32 	%r8, %tid.x;
	mov.u32 	%r9, %tid.y;
	mov.u32 	%r10, %ctaid.x;
	mov.u32 	%r11, %ntid.x;
	mad.lo.s32 	%r1, %r10, %r11, %r8;
	mov.u32 	%r12, %ctaid.y;
	mov.u32 	%r13, %ntid.y;
	mad.lo.s32 	%r14, %r12, %r13, %r9;
	setp.ge.s32 	%p1, %r1, %r5;
	setp.ge.s32 	%p2, %r14, %r6;
	or.pred  	%p3, %p1, %p2;
	@%p3 bra 	$L__BB7_2;
	cvta.to.global.u64 	%rd3, %rd1;
	cvta.to.global.u64 	%rd4, %rd2;
	mad.lo.s32 	%r15, %r3, %r14, %r1;
	mul.wide.s32 	%rd5, %r15, 4;
	add.s64 	%rd6, %rd3, %rd5;
	ld.global.f32 	%f1, [%rd6];
	// begin inline asm
	{  cvt.rn.bf16.f32 %rs1, %f1;}

	// end inline asm
	mad.lo.s32 	%r16, %r4, %r14, %r1;
	mul.wide.s32 	%rd7, %r16, 2;
	add.s64 	%rd8, %rd4, %rd7;
	st.global.u16 	[%rd8], %rs1;
$L__BB7_2:
	ret;

}
	// .globl	_Z19bf2float_GPU_kerneliiPK13__nv_bfloat16iPfi
.visible .entry _Z19bf2float_GPU_kerneliiPK13__nv_bfloat16iPfi(
	.param .u32 _Z19bf2float_GPU_kerneliiPK13__nv_bfloat16iPfi_param_0,
	.param .u32 _Z19bf2float_GPU_kerneliiPK13__nv_bfloat16iPfi_param_1,
	.param .u64 .ptr .align 1 _Z19bf2float_GPU_kerneliiPK13__nv_bfloat16iPfi_param_2,
	.param .u32 _Z19bf2float_GPU_kerneliiPK13__nv_bfloat16iPfi_param_3,
	.param .u64 .ptr .align 1 _Z19bf2float_GPU_kerneliiPK13__nv_bfloat16iPfi_param_4,
	.param .u32 _Z19bf2float_GPU_kerneliiPK13__nv_bfloat16iPfi_param_5
)
{
	.reg .pred 	%p<4>;
	.reg .b16 	%rs<2>;
	.reg .b32 	%r<17>;
	.reg .b32 	%f<2>;
	.reg .b64 	%rd<9>;

	ld.param.u32 	%r5, [_Z19bf2float_GPU_kerneliiPK13__nv_bfloat16iPfi_param_0];
	ld.param.u32 	%r6, [_Z19bf2float_GPU_kerneliiPK13__nv_bfloat16iPfi_param_1];
	ld.param.u64 	%rd1, [_Z19bf2float_GPU_kerneliiPK13__nv_bfloat16iPfi_param_2];
	ld.param.u32 	%r3, [_Z19bf2float_GPU_kerneliiPK13__nv_bfloat16iPfi_param_3];
	ld.param.u64 	%rd2, [_Z19bf2float_GPU_kerneliiPK13__nv_bfloat16iPfi_param_4];
	ld.param.u32 	%r4, [_Z19bf2float_GPU_kerneliiPK13__nv_bfloat16iPfi_param_5];
	mov.u32 	%r8, %tid.x;
	mov.u32 	%r9, %tid.y;
	mov.u32 	%r10, %ctaid.x;
	mov.u32 	%r11, %ntid.x;
	mad.lo.s32 	%r1, %r10, %r11, %r8;
	mov.u32 	%r12, %ctaid.y;
	mov.u32 	%r13, %ntid.y;
	mad.lo.s32 	%r14, %r12, %r13, %r9;
	setp.ge.s32 	%p1, %r1, %r5;
	setp.ge.s32 	%p2, %r14, %r6;
	or.pred  	%p3, %p1, %p2;
	@%p3 bra 	$L__BB8_2;
	cvta.to.global.u64 	%rd3, %rd1;
	cvta.to.global.u64 	%rd4, %rd2;
	mad.lo.s32 	%r15, %r3, %r14, %r1;
	mul.wide.s32 	%rd5, %r15, 2;
	add.s64 	%rd6, %rd3, %rd5;
	ld.global.u16 	%rs1, [%rd6];
	// begin inline asm
	{ cvt.f32.bf16 %f1, %rs1;}

	// end inline asm
	mad.lo.s32 	%r16, %r4, %r14, %r1;
	mul.wide.s32 	%rd7, %r16, 4;
	add.s64 	%rd8, %rd4, %rd7;
	st.global.f32 	[%rd8], %f1;
$L__BB8_2:
	ret;

}
	// .globl	_Z20memcpy_bf_GPU_kerneliiP13__nv_bfloat16S0_
.visible .entry _Z20memcpy_bf_GPU_kerneliiP13__nv_bfloat16S0_(
	.param .u32 _Z20memcpy_bf_GPU_kerneliiP13__nv_bfloat16S0__param_0,
	.param .u32 _Z20memcpy_bf_GPU_kerneliiP13__nv_bfloat16S0__param_1,
	.param .u64 .ptr .align 1 _Z20memcpy_bf_GPU_kerneliiP13__nv_bfloat16S0__param_2,
	.param .u64 .ptr .align 1 _Z20memcpy_bf_GPU_kerneliiP13__nv_bfloat16S0__param_3
)
{
	.reg .pred 	%p<4>;
	.reg .b16 	%rs<2>;
	.reg .b32 	%r<14>;
	.reg .b64 	%rd<8>;

	ld.param.u32 	%r3, [_Z20memcpy_bf_GPU_kerneliiP13__nv_bfloat16S0__param_0];
	ld.param.u32 	%r4, [_Z20memcpy_bf_GPU_kerneliiP13__nv_bfloat16S0__param_1];
	ld.param.u64 	%rd1, [_Z20memcpy_bf_GPU_kerneliiP13__nv_bfloat16S0__param_2];
	ld.param.u64 	%rd2, [_Z20memcpy_bf_GPU_kerneliiP13__nv_bfloat16S0__param_3];
	mov.u32 	%r6, %tid.x;
	mov.u32 	%r7, %tid.y;
	mov.u32 	%r8, %ctaid.x;
	mov.u32 	%r9, %ntid.x;
	mad.lo.s32 	%r1, %r8, %r9, %r6;
	mov.u32 	%r10, %ctaid.y;
	mov.u32 	%r11, %ntid.y;
	mad.lo.s32 	%r12, %r10, %r11, %r7;
	setp.ge.s32 	%p1, %r1, %r3;
	setp.ge.s32 	%p2, %r12, %r4;
	or.pred  	%p3, %p1, %p2;
	@%p3 bra 	$L__BB9_2;
	cvta.to.global.u64 	%rd3, %rd1;
	cvta.to.global.u64 	%rd4, %rd2;
	mad.lo.s32 	%r13, %r12, %r3, %r1;
	mul.wide.s32 	%rd5, %r13, 2;
	add.s64 	%rd6, %rd4, %rd5;
	add.s64 	%rd7, %rd3, %rd5;
	ld.global.u16 	%rs1, [%rd7];
	st.global.u16 	[%rd6], %rs1;
$L__BB9_2:
	ret;

}
	// .globl	_Z23float2double_GPU_kerneliiPKfiPdi
.visible .entry _Z23float2double_GPU_kerneliiPKfiPdi(
	.param .u32 _Z23float2double_GPU_kerneliiPKfiPdi_param_0,
	.param .u32 _Z23float2double_GPU_kerneliiPKfiPdi_param_1,
	.param .u64 .ptr .align 1 _Z23float2double_GPU_kerneliiPKfiPdi_param_2,
	.param .u32 _Z23float2double_GPU_kerneliiPKfiPdi_param_3,
	.param .u64 .ptr .align 1 _Z23float2double_GPU_kerneliiPKfiPdi_param_4,
	.param .u32 _Z23float2double_GPU_kerneliiPKfiPdi_param_5
)
{
	.reg .pred 	%p<4>;
	.reg .b32 	%r<17>;
	.reg .b32 	%f<2>;
	.reg .b64 	%rd<9>;
	.reg .b64 	%fd<2>;

	ld.param.u32 	%r5, [_Z23float2double_GPU_kerneliiPKfiPdi_param_0];
	ld.param.u32 	%r6, [_Z23float2double_GPU_kerneliiPKfiPdi_param_1];
	ld.param.u64 	%rd1, [_Z23float2double_GPU_kerneliiPKfiPdi_param_2];
	ld.param.u32 	%r3, [_Z23float2double_GPU_kerneliiPKfiPdi_param_3];
	ld.param.u64 	%rd2, [_Z23float2double_GPU_kerneliiPKfiPdi_param_4];
	ld.param.u32 	%r4, [_Z23float2double_GPU_kerneliiPKfiPdi_param_5];
	mov.u32 	%r8, %tid.x;
	mov.u32 	%r9, %tid.y;
	mov.u32 	%r10, %ctaid.x;
	mov.u32 	%r11, %ntid.x;
	mad.lo.s32 	%r1, %r10, %r11, %r8;
	mov.u32 	%r12, %ctaid.y;
	mov.u32 	%r13, %ntid.y;
	mad.lo.s32 	%r14, %r12, %r13, %r9;
	setp.ge.s32 	%p1, %r1, %r5;
	setp.ge.s32 	%p2, %r14, %r6;
	or.pred  	%p3, %p1, %p2;
	@%p3 bra 	$L__BB10_2;
	cvta.to.global.u64 	%rd3, %rd1;
	cvta.to.global.u64 	%rd4, %rd2;
	mad.lo.s32 	%r15, %r3, %r14, %r1;
	mul.wide.s32 	%rd5, %r15, 4;
	add.s64 	%rd6, %rd3, %rd5;
	ld.global.f32 	%f1, [%rd6];
	cvt.f64.f32 	%fd1, %f1;
	mad.lo.s32 	%r16, %r4, %r14, %r1;
	mul.wide.s32 	%rd7, %r16, 8;
	add.s64 	%rd8, %rd4, %rd7;
	st.global.f64 	[%rd8], %fd1;
$L__BB10_2:
	ret;

}
	// .globl	_Z23double2float_GPU_kerneliiPKdiPfi
.visible .entry _Z23double2float_GPU_kerneliiPKdiPfi(
	.param .u32 _Z23double2float_GPU_kerneliiPKdiPfi_param_0,
	.param .u32 _Z23double2float_GPU_kerneliiPKdiPfi_param_1,
	.param .u64 .ptr .align 1 _Z23double2float_GPU_kerneliiPKdiPfi_param_2,
	.param .u32 _Z23double2float_GPU_kerneliiPKdiPfi_param_3,
	.param .u64 .ptr .align 1 _Z23double2float_GPU_kerneliiPKdiPfi_param_4,
	.param .u32 _Z23double2float_GPU_kerneliiPKdiPfi_param_5
)
{
	.reg .pred 	%p<4>;
	.reg .b32 	%r<17>;
	.reg .b32 	%f<2>;
	.reg .b64 	%rd<9>;
	.reg .b64 	%fd<2>;

	ld.param.u32 	%r5, [_Z23double2float_GPU_kerneliiPKdiPfi_param_0];
	ld.param.u32 	%r6, [_Z23double2float_GPU_kerneliiPKdiPfi_param_1];
	ld.param.u64 	%rd1, [_Z23double2float_GPU_kerneliiPKdiPfi_param_2];
	ld.param.u32 	%r3, [_Z23double2float_GPU_kerneliiPKdiPfi_param_3];
	ld.param.u64 	%rd2, [_Z23double2float_GPU_kerneliiPKdiPfi_param_4];
	ld.param.u32 	%r4, [_Z23double2float_GPU_kerneliiPKdiPfi_param_5];
	mov.u32 	%r8, %tid.x;
	mov.u32 	%r9, %tid.y;
	mov.u32 	%r10, %ctaid.x;
	mov.u32 	%r11, %ntid.x;
	mad.lo.s32 	%r1, %r10, %r11, %r8;
	mov.u32 	%r12, %ctaid.y;
	mov.u32 	%r13, %ntid.y;
	mad.lo.s32 	%r14, %r12, %r13, %r9;
	setp.ge.s32 	%p1, %r1, %r5;
	setp.ge.s32 	%p2, %r14, %r6;
	or.pred  	%p3, %p1, %p2;
	@%p3 bra 	$L__BB11_2;
	cvta.to.global.u64 	%rd3, %rd1;
	cvta.to.global.u64 	%rd4, %rd2;
	mad.lo.s32 	%r15, %r3, %r14, %r1;
	mul.wide.s32 	%rd5, %r15, 8;
	add.s64 	%rd6, %rd3, %rd5;
	ld.global.f64 	%fd1, [%rd6];
	cvt.rn.f32.f64 	%f1, %fd1;
	mad.lo.s32 	%r16, %r4, %r14, %r1;
	mul.wide.s32 	%rd7, %r16, 4;
	add.s64 	%rd8, %rd4, %rd7;
	st.global.f32 	[%rd8], %f1;
$L__BB11_2:
	ret;

}
	// .globl	_Z21half2float_GPU_kerneliiPK6__halfiPfi
.visible .entry _Z21half2float_GPU_kerneliiPK6__halfiPfi(
	.param .u32 _Z21half2float_GPU_kerneliiPK6__halfiPfi_param_0,
	.param .u32 _Z21half2float_GPU_kerneliiPK6__halfiPfi_param_1,
	.param .u64 .ptr .align 1 _Z21half2float_GPU_kerneliiPK6__halfiPfi_param_2,
	.param .u32 _Z21half2float_GPU_kerneliiPK6__halfiPfi_param_3,
	.param .u64 .ptr .align 1 _Z21half2float_GPU_kerneliiPK6__halfiPfi_param_4,
	.param .u32 _Z21half2float_GPU_kerneliiPK6__halfiPfi_param_5
)
{
	.reg .pred 	%p<4>;
	.reg .b16 	%rs<2>;
	.reg .b32 	%r<17>;
	.reg .b32 	%f<2>;
	.reg .b64 	%rd<9>;

	ld.param.u32 	%r5, [_Z21half2float_GPU_kerneliiPK6__halfiPfi_param_0];
	ld.param.u32 	%r6, [_Z21half2float_GPU_kerneliiPK6__halfiPfi_param_1];
	ld.param.u64 	%rd1, [_Z21half2float_GPU_kerneliiPK6__halfiPfi_param_2];
	ld.param.u32 	%r3, [_Z21half2float_GPU_kerneliiPK6__halfiPfi_param_3];
	ld.param.u64 	%rd2, [_Z21half2float_GPU_kerneliiPK6__halfiPfi_param_4];
	ld.param.u32 	%r4, [_Z21half2float_GPU_kerneliiPK6__halfiPfi_param_5];
	mov.u32 	%r8, %tid.x;
	mov.u32 	%r9, %tid.y;
	mov.u32 	%r10, %ctaid.x;
	mov.u32 	%r11, %ntid.x;
	mad.lo.s32 	%r1, %r10, %r11, %r8;
	mov.u32 	%r12, %ctaid.y;
	mov.u32 	%r13, %ntid.y;
	mad.lo.s32 	%r14, %r12, %r13, %r9;
	setp.ge.s32 	%p1, %r1, %r5;
	setp.ge.s32 	%p2, %r14, %r6;
	or.pred  	%p3, %p1, %p2;
	@%p3 bra 	$L__BB12_2;
	cvta.to.global.u64 	%rd3, %rd1;
	cvta.to.global.u64 	%rd4, %rd2;
	mad.lo.s32 	%r15, %r3, %r14, %r1;
	mul.wide.s32 	%rd5, %r15, 2;
	add.s64 	%rd6, %rd3, %rd5;
	ld.global.u16 	%rs1, [%rd6];
	// begin inline asm
	{  cvt.f32.f16 %f1, %rs1;}

	// end inline asm
	mad.lo.s32 	%r16, %r4, %r14, %r1;
	mul.wide.s32 	%rd7, %r16, 4;
	add.s64 	%rd8, %rd4, %rd7;
	st.global.f32 	[%rd8], %f1;
$L__BB12_2:
	ret;

}
	// .globl	_Z21float2half_GPU_kerneliiPKfiP6__halfi
.visible .entry _Z21float2half_GPU_kerneliiPKfiP6__halfi(
	.param .u32 _Z21float2half_GPU_kerneliiPKfiP6__halfi_param_0,
	.param .u32 _Z21float2half_GPU_kerneliiPKfiP6__halfi_param_1,
	.param .u64 .ptr .align 1 _Z21float2half_GPU_kerneliiPKfiP6__halfi_param_2,
	.param .u32 _Z21float2half_GPU_kerneliiPKfiP6__halfi_param_3,
	.param .u64 .ptr .align 1 _Z21float2half_GPU_kerneliiPKfiP6__halfi_param_4,
	.param .u32 _Z21float2half_GPU_kerneliiPKfiP6__halfi_param_5
)
{
	.reg .pred 	%p<4>;
	.reg .b16 	%rs<2>;
	.reg .b32 	%r<17>;
	.reg .b32 	%f<2>;
	.reg .b64 	%rd<9>;

	ld.param.u32 	%r5, [_Z21float2half_GPU_kerneliiPKfiP6__halfi_param_0];
	ld.param.u32 	%r6, [_Z21float2half_GPU_kerneliiPKfiP6__halfi_param_1];
	ld.param.u64 	%rd1, [_Z21float2half_GPU_kerneliiPKfiP6__halfi_param_2];
	ld.param.u32 	%r3, [_Z21float2half_GPU_kerneliiPKfiP6__halfi_param_3];
	ld.param.u64 	%rd2, [_Z21float2half_GPU_kerneliiPKfiP6__halfi_param_4];
	ld.param.u32 	%r4, [_Z21float2half_GPU_kerneliiPKfiP6__halfi_param_5];
	mov.u32 	%r8, %tid.x;
	mov.u32 	%r9, %tid.y;
	mov.u32 	%r10, %ctaid.x;
	mov.u32 	%r11, %ntid.x;
	mad.lo.s32 	%r1, %r10, %r11, %r8;
	mov.u32 	%r12, %ctaid.y;
	mov.u32 	%r13, %ntid.y;
	mad.lo.s32 	%r14, %r12, %r13, %r9;
	setp.ge.s32 	%p1, %r1, %r5;
	setp.ge.s32 	%p2, %r14, %r6;
	or.pred  	%p3, %p1, %p2;
	@%p3 bra 	$L__BB13_2;
	cvta.to.global.u64 	%rd3, %rd1;
	cvta.to.global.u64 	%rd4, %rd2;
	mad.lo.s32 	%r15, %r3, %r14, %r1;
	mul.wide.s32 	%rd5, %r15, 4;
	add.s64 	%rd6, %rd3, %rd5;
	ld.global.f32 	%f1, [%rd6];
	// begin inline asm
	{  cvt.rn.f16.f32 %rs1, %f1;}

	// end inline asm
	mad.lo.s32 	%r16, %r4, %r14, %r1;
	mul.wide.s32 	%rd7, %r16, 2;
	add.s64 	%rd8, %rd4, %rd7;
	st.global.u16 	[%rd8], %rs1;
$L__BB13_2:
	ret;

}
	// .globl	_Z22half2double_GPU_kerneliiPK6__halfiPdi
.visible .entry _Z22half2double_GPU_kerneliiPK6__halfiPdi(
	.param .u32 _Z22half2double_GPU_kerneliiPK6__halfiPdi_param_0,
	.param .u32 _Z22half2double_GPU_kerneliiPK6__halfiPdi_param_1,
	.param .u64 .ptr .align 1 _Z22half2double_GPU_kerneliiPK6__halfiPdi_param_2,
	.param .u32 _Z22half2double_GPU_kerneliiPK6__halfiPdi_param_3,
	.param .u64 .ptr .align 1 _Z22half2double_GPU_kerneliiPK6__halfiPdi_param_4,
	.param .u32 _Z22half2double_GPU_kerneliiPK6__halfiPdi_param_5
)
{
	.reg .pred 	%p<4>;
	.reg .b16 	%rs<2>;
	.reg .b32 	%r<17>;
	.reg .b32 	%f<2>;
	.reg .b64 	%rd<9>;
	.reg .b64 	%fd<2>;

	ld.param.u32 	%r5, [_Z22half2double_GPU_kerneliiPK6__halfiPdi_param_0];
	ld.param.u32 	%r6, [_Z22half2double_GPU_kerneliiPK6__halfiPdi_param_1];
	ld.param.u64 	%rd1, [_Z22half2double_GPU_kerneliiPK6__halfiPdi_param_2];
	ld.param.u32 	%r3, [_Z22half2double_GPU_kerneliiPK6__halfiPdi_param_3];
	ld.param.u64 	%rd2, [_Z22half2double_GPU_kerneliiPK6__halfiPdi_param_4];
	ld.param.u32 	%r4, [_Z22half2double_GPU_kerneliiPK6__halfiPdi_param_5];
	mov.u32 	%r8, %tid.x;
	mov.u32 	%r9, %tid.y;
	mov.u32 	%r10, %ctaid.x;
	mov.u32 	%r11, %ntid.x;
	mad.lo.s32 	%r1, %r10, %r11, %r8;
	mov.u32 	%r12, %ctaid.y;
	mov.u32 	%r13, %ntid.y;
	mad.lo.s32 	%r14, %r12, %r13, %r9;
	setp.ge.s32 	%p1, %r1, %r5;
	setp.ge.s32 	%p2, %r14, %r6;
	or.pred  	%p3, %p1, %p2;
	@%p3 bra 	$L__BB14_2;
	cvta.to.global.u64 	%rd3, %rd1;
	cvta.to.global.u64 	%rd4, %rd2;
	mad.lo.s32 	%r15, %r3, %r14, %r1;
	mul.wide.s32 	%rd5, %r15, 2;
	add.s64 	%rd6, %rd3, %rd5;
	ld.global.u16 	%rs1, [%rd6];
	// begin inline asm
	{  cvt.f32.f16 %f1, %rs1;}

	// end inline asm
	cvt.f64.f32 	%fd1, %f1;
	mad.lo.s32 	%r16, %r4, %r14, %r1;
	mul.wide.s32 	%rd7, %r16, 8;
	add.s64 	%rd8, %rd4, %rd7;
	st.global.f64 	[%rd8], %fd1;
$L__BB14_2:
	ret;

}
	// .globl	_Z22double2half_GPU_kerneliiPKdiP6__halfi
.visible .entry _Z22double2half_GPU_kerneliiPKdiP6__halfi(
	.param .u32 _Z22double2half_GPU_kerneliiPKdiP6__halfi_param_0,
	.param .u32 _Z22double2half_GPU_kerneliiPKdiP6__halfi_param_1,
	.param .u64 .ptr .align 1 _Z22double2half_GPU_kerneliiPKdiP6__halfi_param_2,
	.param .u32 _Z22double2half_GPU_kerneliiPKdiP6__halfi_param_3,
	.param .u64 .ptr .align 1 _Z22double2half_GPU_kerneliiPKdiP6__halfi_param_4,
	.param .u32 _Z22double2half_GPU_kerneliiPKdiP6__halfi_param_5
)
{
	.reg .pred 	%p<4>;
	.reg .b16 	%rs<2>;
	.reg .b32 	%r<17>;
	.reg .b64 	%rd<9>;
	.reg .b64 	%fd<2>;

	ld.param.u32 	%r5, [_Z22double2half_GPU_kerneliiPKdiP6__halfi_param_0];
	ld.param.u32 	%r6, [_Z22double2half_GPU_kerneliiPKdiP6__halfi_param_1];
	ld.param.u64 	%rd1, [_Z22double2half_GPU_kerneliiPKdiP6__halfi_param_2];
	ld.param.u32 	%r3, [_Z22double2half_GPU_kerneliiPKdiP6__halfi_param_3];
	ld.param.u64 	%rd2, [_Z22double2half_GPU_kerneliiPKdiP6__halfi_param_4];
	ld.param.u32 	%r4, [_Z22double2half_GPU_kerneliiPKdiP6__halfi_param_5];
	mov.u32 	%r8, %tid.x;
	mov.u32 	%r9, %tid.y;
	mov.u32 	%r10, %ctaid.x;
	mov.u32 	%r11, %ntid.x;
	mad.lo.s32 	%r1, %r10, %r11, %r8;
	mov.u32 	%r12, %ctaid.y;
	mov.u32 	%r13, %ntid.y;
	mad.lo.s32 	%r14, %r12, %r13, %r9;
	setp.ge.s32 	%p1, %r1, %r5;
	setp.ge.s32 	%p2, %r14, %r6;
	or.pred  	%p3, %p1, %p2;
	@%p3 bra 	$L__BB15_2;
	cvta.to.global.u64 	%rd3, %rd1;
	cvta.to.global.u64 	%rd4, %rd2;
	mad.lo.s32 	%r15, %r3, %r14, %r1;
	mul.wide.s32 	%rd5, %r15, 8;
	add.s64 	%rd6, %rd3, %rd5;
	ld.global.f64 	%fd1, [%rd6];
	// begin inline asm
	{  cvt.rn.f16.f64 %rs1, %fd1;}

	// end inline asm
	mad.lo.s32 	%r16, %r4, %r14, %r1;
	mul.wide.s32 	%rd7, %r16, 2;
	add.s64 	%rd8, %rd4, %rd7;
	st.global.u16 	[%rd8], %rs1;
$L__BB15_2:
	ret;

}
	// .globl	_Z22memcpy_half_GPU_kerneliiP6__halfS0_
.visible .entry _Z22memcpy_half_GPU_kerneliiP6__halfS0_(
	.param .u32 _Z22memcpy_half_GPU_kerneliiP6__halfS0__param_0,
	.param .u32 _Z22memcpy_half_GPU_kerneliiP6__halfS0__param_1,
	.param .u64 .ptr .align 1 _Z22memcpy_half_GPU_kerneliiP6__halfS0__param_2,
	.param .u64 .ptr .align 1 _Z22memcpy_half_GPU_kerneliiP6__halfS0__param_3
)
{
	.reg .pred 	%p<4>;
	.reg .b16 	%rs<2>;
	.reg .b32 	%r<14>;
	.reg .b64 	%rd<8>;

	ld.param.u32 	%r3, [_Z22memcpy_half_GPU_kerneliiP6__halfS0__param_0];
	ld.param.u32 	%r4, [_Z22memcpy_half_GPU_kerneliiP6__halfS0__param_1];
	ld.param.u64 	%rd1, [_Z22memcpy_half_GPU_kerneliiP6__halfS0__param_2];
	ld.param.u64 	%rd2, [_Z22memcpy_half_GPU_kerneliiP6__halfS0__param_3];
	mov.u32 	%r6, %tid.x;
	mov.u32 	%r7, %tid.y;
	mov.u32 	%r8, %ctaid.x;
	mov.u32 	%r9, %ntid.x;
	mad.lo.s32 	%r1, %r8, %r9, %r6;
	mov.u32 	%r10, %ctaid.y;
	mov.u32 	%r11, %ntid.y;
	mad.lo.s32 	%r12, %r10, %r11, %r7;
	setp.ge.s32 	%p1, %r1, %r3;
	setp.ge.s32 	%p2, %r12, %r4;
	or.pred  	%p3, %p1, %p2;
	@%p3 bra 	$L__BB16_2;
	cvta.to.global.u64 	%rd3, %rd1;
	cvta.to.global.u64 	%rd4, %rd2;
	mad.lo.s32 	%r13, %r12, %r3, %r1;
	mul.wide.s32 	%rd5, %r13, 2;
	add.s64 	%rd6, %rd4, %rd5;
	add.s64 	%rd7, %rd3, %rd5;
	ld.global.u16 	%rs1, [%rd7];
	st.global.u16 	[%rd6], %rs1;
$L__BB16_2:
	ret;

}
	// .globl	_Z23memcpy_float_GPU_kerneliiPfS_
.visible .entry _Z23memcpy_float_GPU_kerneliiPfS_(
	.param .u32 _Z23memcpy_float_GPU_kerneliiPfS__param_0,
	.param .u32 _Z23memcpy_float_GPU_kerneliiPfS__param_1,
	.param .u64 .ptr .align 1 _Z23memcpy_float_GPU_kerneliiPfS__param_2,
	.param .u64 .ptr .align 1 _Z23memcpy_float_GPU_kerneliiPfS__param_3
)
{
	.reg .pred 	%p<4>;
	.reg .b32 	%r<14>;
	.reg .b32 	%f<2>;
	.reg .b64 	%rd<8>;

	ld.param.u32 	%r3, [_Z23memcpy_float_GPU_kerneliiPfS__param_0];
	ld.param.u32 	%r4, [_Z23memcpy_float_GPU_kerneliiPfS__param_1];
	ld.param.u64 	%rd1, [_Z23memcpy_float_GPU_kerneliiPfS__param_2];
	ld.param.u64 	%rd2, [_Z23memcpy_float_GPU_kerneliiPfS__param_3];
	mov.u32 	%r6, %tid.x;
	mov.u32 	%r7, %tid.y;
	mov.u32 	%r8, %ctaid.x;
	mov.u32 	%r9, %ntid.x;
	mad.lo.s32 	%r1, %r8, %r9, %r6;
	mov.u32 	%r10, %ctaid.y;
	mov.u32 	%r11, %ntid.y;
	mad.lo.s32 	%r12, %r10, %r11, %r7;
	setp.ge.s32 	%p1, %r1, %r3;
	setp.ge.s32 	%p2, %r12, %r4;
	or.pred  	%p3, %p1, %p2;
	@%p3 bra 	$L__BB17_2;
	cvta.to.global.u64 	%rd3, %rd1;
	cvta.to.global.u64 	%rd4, %rd2;
	mad.lo.s32 	%r13, %r12, %r3, %r1;
	mul.wide.s32 	%rd5, %r13, 4;
	add.s64 	%rd6, %rd3, %rd5;
	ld.global.f32 	%f1, [%rd6];
	add.s64 	%rd7, %rd4, %rd5;
	st.global.f32 	[%rd7], %f1;
$L__BB17_2:
	ret;

}
	// .globl	_Z23memcpy_int32_GPU_kerneliiPiS_
.visible .entry _Z23memcpy_int32_GPU_kerneliiPiS_(
	.param .u32 _Z23memcpy_int32_GPU_kerneliiPiS__param_0,
	.param .u32 _Z23memcpy_int32_GPU_kerneliiPiS__param_1,
	.param .u64 .ptr .align 1 _Z23memcpy_int32_GPU_kerneliiPiS__param_2,
	.param .u64 .ptr .align 1 _Z23memcpy_int32_GPU_kerneliiPiS__param_3
)
{
	.reg .pred 	%p<4>;
	.reg .b32 	%r<15>;
	.reg .b64 	%rd<8>;

	ld.param.u32 	%r3, [_Z23memcpy_int32_GPU_kerneliiPiS__param_0];
	ld.param.u32 	%r4, [_Z23memcpy_int32_GPU_kerneliiPiS__param_1];
	ld.param.u64 	%rd1, [_Z23memcpy_int32_GPU_kerneliiPiS__param_2];
	ld.param.u64 	%rd2, [_Z23memcpy_int32_GPU_kerneliiPiS__param_3];
	mov.u32 	%r6, %tid.x;
	mov.u32 	%r7, %tid.y;
	mov.u32 	%r8, %ctaid.x;
	mov.u32 	%r9, %ntid.x;
	mad.lo.s32 	%r1, %r8, %r9, %r6;
	mov.u32 	%r10, %ctaid.y;
	mov.u32 	%r11, %ntid.y;
	mad.lo.s32 	%r12, %r10, %r11, %r7;
	setp.ge.s32 	%p1, %r1, %r3;
	setp.ge.s32 	%p2, %r12, %r4;
	or.pred  	%p3, %p1, %p2;
	@%p3 bra 	$L__BB18_2;
	cvta.to.global.u64 	%rd3, %rd1;
	cvta.to.global.u64 	%rd4, %rd2;
	mad.lo.s32 	%r13, %r12, %r3, %r1;
	mul.wide.s32 	%rd5, %r13, 4;
	add.s64 	%rd6, %rd3, %rd5;
	ld.global.u32 	%r14, [%rd6];
	add.s64 	%rd7, %rd4, %rd5;
	st.global.u32 	[%rd7], %r14;
$L__BB18_2:
	ret;

}
	// .globl	_Z28matrix_print_int8_GPU_kerneliiPa
.visible .entry _Z28matrix_print_int8_GPU_kerneliiPa(
	.param .u32 _Z28matrix_print_int8_GPU_kerneliiPa_param_0,
	.param .u32 _Z28matrix_print_int8_GPU_kerneliiPa_param_1,
	.param .u64 .ptr .align 1 _Z28matrix_print_int8_GPU_kerneliiPa_param_2
)
{
	.local .align 8 .b8 	__local_depot19[16];
	.reg .b64 	%SP;
	.reg .b64 	%SPL;
	.reg .pred 	%p<4>;
	.reg .b32 	%r<17>;
	.reg .b64 	%rd<9>;

	mov.u64 	%SPL, __local_depot19;
	cvta.local.u64 	%SP, %SPL;
	ld.param.u32 	%r3, [_Z28matrix_print_int8_GPU_kerneliiPa_param_0];
	ld.param.u32 	%r4, [_Z28matrix_print_int8_GPU_kerneliiPa_param_1];
	ld.param.u64 	%rd1, [_Z28matrix_print_int8_GPU_kerneliiPa_param_2];
	mov.u32 	%r6, %tid.x;
	mov.u32 	%r7, %tid.y;
	mov.u32 	%r8, %ctaid.x;
	mov.u32 	%r9, %ntid.x;
	mad.lo.s32 	%r1, %r8, %r9, %r6;
	mov.u32 	%r10, %ctaid.y;
	mov.u32 	%r11, %ntid.y;
	mad.lo.s32 	%r12, %r10, %r11, %r7;
	setp.ge.s32 	%p1, %r1, %r3;
	setp.ge.s32 	%p2, %r12, %r4;
	or.pred  	%p3, %p1, %p2;
	@%p3 bra 	$L__BB19_2;
	add.u64 	%rd2, %SP, 0;
	add.u64 	%rd3, %SPL, 0;
	cvta.to.global.u64 	%rd4, %rd1;
	mad.lo.s32 	%r13, %r12, %r3, %r1;
	cvt.s64.s32 	%rd5, %r13;
	add.s64 	%rd6, %rd4, %rd5;
	ld.global.s8 	%r14, [%rd6];
	st.local.v2.u32 	[%rd3], {%r1, %r12};
	st.local.u32 	[%rd3+8], %r14;
	mov.u64 	%rd7, $str$2;
	cvta.global.u64 	%rd8, %rd7;
	{ // callseq 2, 0
	.param .b64 param0;
	st.param.b64 	[param0], %rd8;
	.param .b64 param1;
	st.param.b64 	[param1], %rd2;
	.param .b32 retval0;
	call.uni (retval0), 
	vprintf, 
	(
	param0, 
	param1
	);
	ld.param.b32 	%r15, [retval0];
	} // callseq 2
$L__BB19_2:
	ret;

}
	// .globl	_Z29matrix_print_int32_GPU_kerneliiPi
.visible .entry _Z29matrix_print_int32_GPU_kerneliiPi(
	.param .u32 _Z29matrix_print_int32_GPU_kerneliiPi_param_0,
	.param .u32 _Z29matrix_print_int32_GPU_kerneliiPi_param_1,
	.param .u64 .ptr .align 1 _Z29matrix_print_int32_GPU_kerneliiPi_param_2
)
{
	.local .align 8 .b8 	__local_depot20[16];
	.reg .b64 	%SP;
	.reg .b64 	%SPL;
	.reg .pred 	%p<4>;
	.reg .b32 	%r<17>;
	.reg .b64 	%rd<9>;

	mov.u64 	%SPL, __local_depot20;
	cvta.local.u64 	%SP, %SPL;
	ld.param.u32 	%r3, [_Z29matrix_print_int32_GPU_kerneliiPi_param_0];
	ld.param.u32 	%r4, [_Z29matrix_print_int32_GPU_kerneliiPi_param_1];
	ld.param.u64 	%rd1, [_Z29matrix_print_int32_GPU_kerneliiPi_param_2];
	mov.u32 	%r6, %tid.x;
	mov.u32 	%r7, %tid.y;
	mov.u32 	%r8, %ctaid.x;
	mov.u32 	%r9, %ntid.x;
	mad.lo.s32 	%r1, %r8, %r9, %r6;
	mov.u32 	%r10, %ctaid.y;
	mov.u32 	%r11, %ntid.y;
	mad.lo.s32 	%r12, %r10, %r11, %r7;
	setp.ge.s32 	%p1, %r1, %r3;
	setp.ge.s32 	%p2, %r12, %r4;
	or.pred  	%p3, %p1, %p2;
	@%p3 bra 	$L__BB20_2;
	add.u64 	%rd2, %SP, 0;
	add.u64 	%rd3, %SPL, 0;
	cvta.to.global.u64 	%rd4, %rd1;
	mad.lo.s32 	%r13, %r12, %r3, %r1;
	mul.wide.s32 	%rd5, %r13, 4;
	add.s64 	%rd6, %rd4, %rd5;
	ld.global.u32 	%r14, [%rd6];
	st.local.v2.u32 	[%rd3], {%r1, %r12};
	st.local.u32 	[%rd3+8], %r14;
	mov.u64 	%rd7, $str$3;
	cvta.global.u64 	%rd8, %rd7;
	{ // callseq 3, 0
	.param .b64 param0;
	st.param.b64 	[param0], %rd8;
	.param .b64 param1;
	st.param.b64 	[param1], %rd2;
	.param .b32 retval0;
	call.uni (retval0), 
	vprintf, 
	(
	param0, 
	param1
	);
	ld.param.b32 	%r15, [retval0];
	} // callseq 3
$L__BB20_2:
	ret;

}
	// .globl	_Z29matrix_print_float_GPU_kerneliiPf
.visible .entry _Z29matrix_print_float_GPU_kerneliiPf(
	.param .u32 _Z29matrix_print_float_GPU_kerneliiPf_param_0,
	.param .u32 _Z29matrix_print_float_GPU_kerneliiPf_param_1,
	.param .u64 .ptr .align 1 _Z29matrix_print_float_GPU_kerneliiPf_param_2
)
{
	.local .align 16 .b8 	__local_depot21[16];
	.reg .b64 	%SP;
	.reg .b64 	%SPL;
	.reg .pred 	%p<4>;
	.reg .b32 	%r<16>;
	.reg .b32 	%f<2>;
	.reg .b64 	%rd<9>;
	.reg .b64 	%fd<2>;

	mov.u64 	%SPL, __local_depot21;
	cvta.local.u64 	%SP, %SPL;
	ld.param.u32 	%r3, [_Z29matrix_print_float_GPU_kerneliiPf_param_0];
	ld.param.u32 	%r4, [_Z29matrix_print_float_GPU_kerneliiPf_param_1];
	ld.param.u64 	%rd1, [_Z29matrix_print_float_GPU_kerneliiPf_param_2];
	mov.u32 	%r6, %tid.x;
	mov.u32 	%r7, %tid.y;
	mov.u32 	%r8, %ctaid.x;
	mov.u32 	%r9, %ntid.x;
	mad.lo.s32 	%r1, %r8, %r9, %r6;
	mov.u32 	%r10, %ctaid.y;
	mov.u32 	%r11, %ntid.y;
	mad.lo.s32 	%r12, %r10, %r11, %r7;
	setp.ge.s32 	%p1, %r1, %r3;
	setp.ge.s32 	%p2, %r12, %r4;
	or.pred  	%p3, %p1, %p2;
	@%p3 bra 	$L__BB21_2;
	add.u64 	%rd2, %SP, 0;
	add.u64 	%rd3, %SPL, 0;
	cvta.to.global.u64 	%rd4, %rd1;
	mad.lo.s32 	%r13, %r12, %r3, %r1;
	mul.wide.s32 	%rd5, %r13, 4;
	add.s64 	%rd6, %rd4, %rd5;
	ld.global.f32 	%f1, [%rd6];
	cvt.f64.f32 	%fd1, %f1;
	st.local.v2.u32 	[%rd3], {%r1, %r12};
	st.local.f64 	[%rd3+8], %fd1;
	mov.u64 	%rd7, $str$4;
	cvta.global.u64 	%rd8, %rd7;
	{ // callseq 4, 0
	.param .b64 param0;
	st.param.b64 	[param0], %rd8;
	.param .b64 param1;
	st.param.b64 	[param1], %rd2;
	.param .b32 retval0;
	call.uni (retval0), 
	vprintf, 
	(
	param0, 
	param1
	);
	ld.param.b32 	%r14, [retval0];
	} // callseq 4
$L__BB21_2:
	ret;

}
	// .globl	_Z30matrix_print_double_GPU_kerneliiPd
.visible .entry _Z30matrix_print_double_GPU_kerneliiPd(
	.param .u32 _Z30matrix_print_double_GPU_kerneliiPd_param_0,
	.param .u32 _Z30matrix_print_double_GPU_kerneliiPd_param_1,
	.param .u64 .ptr .align 1 _Z30matrix_print_double_GPU_kerneliiPd_param_2
)
{
	.local .align 16 .b8 	__local_depot22[16];
	.reg .b64 	%SP;
	.reg .b64 	%SPL;
	.reg .pred 	%p<4>;
	.reg .b32 	%r<16>;
	.reg .b64 	%rd<9>;
	.reg .b64 	%fd<2>;

	mov.u64 	%SPL, __local_depot22;
	cvta.local.u64 	%SP, %SPL;
	ld.param.u32 	%r3, [_Z30matrix_print_double_GPU_kerneliiPd_param_0];
	ld.param.u32 	%r4, [_Z30matrix_print_double_GPU_kerneliiPd_param_1];
	ld.param.u64 	%rd1, [_Z30matrix_print_double_GPU_kerneliiPd_param_2];
	mov.u32 	%r6, %tid.x;
	mov.u32 	%r7, %tid.y;
	mov.u32 	%r8, %ctaid.x;
	mov.u32 	%r9, %ntid.x;
	mad.lo.s32 	%r1, %r8, %r9, %r6;
	mov.u32 	%r10, %ctaid.y;
	mov.u32 	%r11, %ntid.y;
	mad.lo.s32 	%r12, %r10, %r11, %r7;
	setp.ge.s32 	%p1, %r1, %r3;
	setp.ge.s32 	%p2, %r12, %r4;
	or.pred  	%p3, %p1, %p2;
	@%p3 bra 	$L__BB22_2;
	add.u64 	%rd2, %SP, 0;
	add.u64 	%rd3, %SPL, 0;
	cvta.to.global.u64 	%rd4, %rd1;
	mad.lo.s32 	%r13, %r12, %r3, %r1;
	mul.wide.s32 	%rd5, %r13, 8;
	add.s64 	%rd6, %rd4, %rd5;
	ld.global.f64 	%fd1, [%rd6];
	st.local.v2.u32 	[%rd3], {%r1, %r12};
	st.local.f64 	[%rd3+8], %fd1;
	mov.u64 	%rd7, $str$5;
	cvta.global.u64 	%rd8, %rd7;
	{ // callseq 5, 0
	.param .b64 param0;
	st.param.b64 	[param0], %rd8;
	.param .b64 param1;
	st.param.b64 	[param1], %rd2;
	.param .b32 retval0;
	call.uni (retval0), 
	vprintf, 
	(
	param0, 
	param1
	);
	ld.param.b32 	%r14, [retval0];
	} // callseq 5
$L__BB22_2:
	ret;

}
	// .globl	_Z24int_2double_array_kerneliiPiiPdi
.visible .entry _Z24int_2double_array_kerneliiPiiPdi(
	.param .u32 _Z24int_2double_array_kerneliiPiiPdi_param_0,
	.param .u32 _Z24int_2double_array_kerneliiPiiPdi_param_1,
	.param .u64 .ptr .align 1 _Z24int_2double_array_kerneliiPiiPdi_param_2,
	.param .u32 _Z24int_2double_array_kerneliiPiiPdi_param_3,
	.param .u64 .ptr .align 1 _Z24int_2double_array_kerneliiPiiPdi_param_4,
	.param .u32 _Z24int_2double_array_kerneliiPiiPdi_param_5
)
{
	.reg .pred 	%p<4>;
	.reg .b32 	%r<18>;
	.reg .b64 	%rd<9>;
	.reg .b64 	%fd<2>;

	ld.param.u32 	%r5, [_Z24int_2double_array_kerneliiPiiPdi_param_0];
	ld.param.u32 	%r6, [_Z24int_2double_array_kerneliiPiiPdi_param_1];
	ld.param.u64 	%rd1, [_Z24int_2double_array_kerneliiPiiPdi_param_2];
	ld.param.u32 	%r3, [_Z24int_2double_array_kerneliiPiiPdi_param_3];
	ld.param.u64 	%rd2, [_Z24int_2double_array_kerneliiPiiPdi_param_4];
	ld.param.u32 	%r4, [_Z24int_2double_array_kerneliiPiiPdi_param_5];
	mov.u32 	%r8, %tid.x;
	mov.u32 	%r9, %tid.y;
	mov.u32 	%r10, %ctaid.x;
	mov.u32 	%r11, %ntid.x;
	mad.lo.s32 	%r1, %r10, %r11, %r8;
	mov.u32 	%r12, %ctaid.y;
	mov.u32 	%r13, %ntid.y;
	mad.lo.s32 	%r14, %r12, %r13, %r9;
	setp.ge.s32 	%p1, %r1, %r5;
	setp.ge.s32 	%p2, %r14, %r6;
	or.pred  	%p3, %p1, %p2;
	@%p3 bra 	$L__BB23_2;
	cvta.to.global.u64 	%rd3, %rd1;
	cvta.to.global.u64 	%rd4, %rd2;
	mad.lo.s32 	%r15, %r3, %r14, %r1;
	mul.wide.s32 	%rd5, %r15, 4;
	add.s64 	%rd6, %rd3, %rd5;
	ld.global.u32 	%r16, [%rd6];
	cvt.rn.f64.s32 	%fd1, %r16;
	mad.lo.s32 	%r17, %r4, %r14, %r1;
	mul.wide.s32 	%rd7, %r17, 8;
	add.s64 	%rd8, %rd4, %rd7;
	st.global.f64 	[%rd8], %fd1;
$L__BB23_2:
	ret;

}
	// .globl	_Z30int_2double_array_kernel_unaryiiPii
.visible .entry _Z30int_2double_array_kernel_unaryiiPii(
	.param .u32 _Z30int_2double_array_kernel_unaryiiPii_param_0,
	.param .u32 _Z30int_2double_array_kernel_unaryiiPii_param_1,
	.param .u64 .ptr .align 1 _Z30int_2double_array_kernel_unaryiiPii_param_2,
	.param .u32 _Z30int_2double_array_kernel_unaryiiPii_param_3
)
{
	.reg .pred 	%p<4>;
	.reg .b32 	%r<16>;
	.reg .b64 	%rd<6>;
	.reg .b64 	%fd<2>;

	ld.param.u32 	%r4, [_Z30int_2double_array_kernel_unaryiiPii_param_0];
	ld.param.u32 	%r5, [_Z30int_2double_array_kernel_unaryiiPii_param_1];
	ld.param.u64 	%rd1, [_Z30int_2double_array_kernel_unaryiiPii_param_2];
	ld.param.u32 	%r3, [_Z30int_2double_array_kernel_unaryiiPii_param_3];
	mov.u32 	%r7, %tid.x;
	mov.u32 	%r8, %tid.y;
	mov.u32 	%r9, %ctaid.x;
	mov.u32 	%r10, %ntid.x;
	mad.lo.s32 	%r1, %r9, %r10, %r7;
	mov.u32 	%r11, %ctaid.y;
	mov.u32 	%r12, %ntid.y;
	mad.lo.s32 	%r13, %r11, %r12, %r8;
	setp.ge.s32 	%p1, %r1, %r4;
	setp.ge.s32 	%p2, %r13, %r5;
	or.pred  	%p3, %p1, %p2;
	@%p3 bra 	$L__BB24_2;
	cvta.to.global.u64 	%rd2, %rd1;
	mad.lo.s32 	%r14, %r3, %r13, %r1;
	mul.wide.s32 	%rd3, %r14, 4;
	add.s64 	%rd4, %rd2, %rd3;
	ld.global.u32 	%r15, [%rd4];
	cvt.rn.f64.s32 	%fd1, %r15;
	add.s64 	%rd5, %rd4, %rd3;
	st.global.f64 	[%rd5], %fd1;
$L__BB24_2:
	ret;

}
	// .globl	_Z24double_2int_array_kerneliiPdiPii
.visible .entry _Z24double_2int_array_kerneliiPdiPii(
	.param .u32 _Z24double_2int_array_kerneliiPdiPii_param_0,
	.param .u32 _Z24double_2int_array_kerneliiPdiPii_param_1,
	.param .u64 .ptr .align 1 _Z24double_2int_array_kerneliiPdiPii_param_2,
	.param .u32 _Z24double_2int_array_kerneliiPdiPii_param_3,
	.param .u64 .ptr .align 1 _Z24double_2int_array_kerneliiPdiPii_param_4,
	.param .u32 _Z24double_2int_array_kerneliiPdiPii_param_5
)
{
	.reg .pred 	%p<4>;
	.reg .b32 	%r<18>;
	.reg .b64 	%rd<9>;
	.reg .b64 	%fd<2>;

	ld.param.u32 	%r5, [_Z24double_2int_array_kerneliiPdiPii_param_0];
	ld.param.u32 	%r6, [_Z24double_2int_array_kerneliiPdiPii_param_1];
	ld.param.u64 	%rd1, [_Z24double_2int_array_kerneliiPdiPii_param_2];
	ld.param.u32 	%r3, [_Z24double_2int_array_kerneliiPdiPii_param_3];
	ld.param.u64 	%rd2, [_Z24double_2int_array_kerneliiPdiPii_param_4];
	ld.param.u32 	%r4, [_Z24double_2int_array_kerneliiPdiPii_param_5];
	mov.u32 	%r8, %tid.x;
	mov.u32 	%r9, %tid.y;
	mov.u32 	%r10, %ctaid.x;
	mov.u32 	%r11, %ntid.x;
	mad.lo.s32 	%r1, %r10, %r11, %r8;
	mov.u32 	%r12, %ctaid.y;
	mov.u32 	%r13, %ntid.y;
	mad.lo.s32 	%r14, %r12, %r13, %r9;
	setp.ge.s32 	%p1, %r1, %r5;
	setp.ge.s32 	%p2, %r14, %r6;
	or.pred  	%p3, %p1, %p2;
	@%p3 bra 	$L__BB25_2;
	cvta.to.global.u64 	%rd3, %rd1;
	cvta.to.global.u64 	%rd4, %rd2;
	mad.lo.s32 	%r15, %r4, %r14, %r1;
	mul.wide.s32 	%rd5, %r15, 8;
	add.s64 	%rd6, %rd3, %rd5;
	ld.global.f64 	%fd1, [%rd6];
	cvt.rzi.s32.f64 	%r16, %fd1;
	mad.lo.s32 	%r17, %r3, %r14, %r1;
	mul.wide.s32 	%rd7, %r17, 4;
	add.s64 	%rd8, %rd4, %rd7;
	st.global.u32 	[%rd8], %r16;
$L__BB25_2:
	ret;

}
	// .globl	_Z23int2double_array_kerneliiPiiPdi
.visible .entry _Z23int2double_array_kerneliiPiiPdi(
	.param .u32 _Z23int2double_array_kerneliiPiiPdi_param_0,
	.param .u32 _Z23int2double_array_kerneliiPiiPdi_param_1,
	.param .u64 .ptr .align 1 _Z23int2double_array_kerneliiPiiPdi_param_2,
	.param .u32 _Z23int2double_array_kerneliiPiiPdi_param_3,
	.param .u64 .ptr .align 1 _Z23int2double_array_kerneliiPiiPdi_param_4,
	.param .u32 _Z23int2double_array_kerneliiPiiPdi_param_5
)
{
	.reg .pred 	%p<4>;
	.reg .b32 	%r<18>;
	.reg .b64 	%rd<9>;
	.reg .b64 	%fd<2>;

	ld.param.u32 	%r5, [_Z23int2double_array_kerneliiPiiPdi_param_0];
	ld.param.u32 	%r6, [_Z23int2double_array_kerneliiPiiPdi_param_1];
	ld.param.u64 	%rd1, [_Z23int2double_array_kerneliiPiiPdi_param_2];
	ld.param.u32 	%r3, [_Z23int2double_array_kerneliiPiiPdi_param_3];
	ld.param.u64 	%rd2, [_Z23int2double_array_kerneliiPiiPdi_param_4];
	ld.param.u32 	%r4, [_Z23int2double_array_kerneliiPiiPdi_param_5];
	mov.u32 	%r8, %tid.x;
	mov.u32 	%r9, %tid.y;
	mov.u32 	%r10, %ctaid.x;
	mov.u32 	%r11, %ntid.x;
	mad.lo.s32 	%r1, %r10, %r11, %r8;
	mov.u32 	%r12, %ctaid.y;
	mov.u32 	%r13, %ntid.y;
	mad.lo.s32 	%r14, %r12, %r13, %r9;
	setp.ge.s32 	%p1, %r1, %r5;
	setp.ge.s32 	%p2, %r14, %r6;
	or.pred  	%p3, %p1, %p2;
	@%p3 bra 	$L__BB26_2;
	cvta.to.global.u64 	%rd3, %rd1;
	cvta.to.global.u64 	%rd4, %rd2;
	mad.lo.s32 	%r15, %r4, %r14, %r1;
	mul.wide.s32 	%rd5, %r15, 4;
	add.s64 	%rd6, %rd3, %rd5;
	ld.global.u32 	%r16, [%rd6];
	cvt.rn.f64.s32 	%fd1, %r16;
	mad.lo.s32 	%r17, %r3, %r14, %r1;
	mul.wide.s32 	%rd7, %r17, 8;
	add.s64 	%rd8, %rd4, %rd7;
	st.global.f64 	[%rd8], %fd1;
$L__BB26_2:
	ret;

}
	// .globl	_Z30double_2int_array_kernel_unaryiiPdi
.visible .entry _Z30double_2int_array_kernel_unaryiiPdi(
	.param .u32 _Z30double_2int_array_kernel_unaryiiPdi_param_0,
	.param .u32 _Z30double_2int_array_kernel_unaryiiPdi_param_1,
	.param .u64 .ptr .align 1 _Z30double_2int_array_kernel_unaryiiPdi_param_2,
	.param .u32 _Z30double_2int_array_kernel_unaryiiPdi_param_3
)
{
	.reg .pred 	%p<4>;
	.reg .b32 	%r<16>;
	.reg .b64 	%rd<7>;
	.reg .b64 	%fd<2>;

	ld.param.u32 	%r4, [_Z30double_2int_array_kernel_unaryiiPdi_param_0];
	ld.param.u32 	%r5, [_Z30double_2int_array_kernel_unaryiiPdi_param_1];
	ld.param.u64 	%rd1, [_Z30double_2int_array_kernel_unaryiiPdi_param_2];
	ld.param.u32 	%r3, [_Z30double_2int_array_kernel_unaryiiPdi_param_3];
	mov.u32 	%r7, %tid.x;
	mov.u32 	%r8, %tid.y;
	mov.u32 	%r9, %ctaid.x;
	mov.u32 	%r10, %ntid.x;
	mad.lo.s32 	%r1, %r9, %r10, %r7;
	mov.u32 	%r11, %ctaid.y;
	mov.u32 	%r12, %ntid.y;
	mad.lo.s32 	%r13, %r11, %r12, %r8;
	setp.ge.s32 	%p1, %r1, %r4;
	setp.ge.s32 	%p2, %r13, %r5;
	or.pred  	%p3, %p1, %p2;
	@%p3 bra 	$L__BB27_2;
	cvta.to.global.u64 	%rd2, %rd1;
	mad.lo.s32 	%r14, %r3, %r13, %r1;
	mul.wide.s32 	%rd3, %r14, 8;
	add.s64 	%rd4, %rd2, %rd3;
	ld.global.f64 	%fd1, [%rd4];
	cvt.rzi.s32.f64 	%r15, %fd1;
	mul.wide.s32 	%rd5, %r14, 4;
	sub.s64 	%rd6, %rd4, %rd5;
	st.global.u32 	[%rd6], %r15;
$L__BB27_2:
	ret;

}
	// .globl	_Z23int_2float_array_kerneliiPiiPfi
.visible .entry _Z23int_2float_array_kerneliiPiiPfi(
	.param .u32 _Z23int_2float_array_kerneliiPiiPfi_param_0,
	.param .u32 _Z23int_2float_array_kerneliiPiiPfi_param_1,
	.param .u64 .ptr .align 1 _Z23int_2float_array_kerneliiPiiPfi_param_2,
	.param .u32 _Z23int_2float_array_kerneliiPiiPfi_param_3,
	.param .u64 .ptr .align 1 _Z23int_2float_array_kerneliiPiiPfi_param_4,
	.param .u32 _Z23int_2float_array_kerneliiPiiPfi_param_5
)
{
	.reg .pred 	%p<4>;
	.reg .b32 	%r<18>;
	.reg .b32 	%f<2>;
	.reg .b64 	%rd<9>;

	ld.param.u32 	%r5, [_Z23int_2float_array_kerneliiPiiPfi_param_0];
	ld.param.u32 	%r6, [_Z23int_2float_array_kerneliiPiiPfi_param_1];
	ld.param.u64 	%rd1, [_Z23int_2float_array_kerneliiPiiPfi_param_2];
	ld.param.u32 	%r3, [_Z23int_2float_array_kerneliiPiiPfi_param_3];
	ld.param.u64 	%rd2, [_Z23int_2float_array_kerneliiPiiPfi_param_4];
	ld.param.u32 	%r4, [_Z23int_2float_array_kerneliiPiiPfi_param_5];
	mov.u32 	%r8, %tid.x;
	mov.u32 	%r9, %tid.y;
	mov.u32 	%r10, %ctaid.x;
	mov.u32 	%r11, %ntid.x;
	mad.lo.s32 	%r1, %r10, %r11, %r8;
	mov.u32 	%r12, %ctaid.y;
	mov.u32 	%r13, %ntid.y;
	mad.lo.s32 	%r14, %r12, %r13, %r9;
	setp.ge.s32 	%p1, %r1, %r5;
	setp.ge.s32 	%p2, %r14, %r6;
	or.pred  	%p3, %p1, %p2;
	@%p3 bra 	$L__BB28_2;
	cvta.to.global.u64 	%rd3, %rd1;
	cvta.to.global.u64 	%rd4, %rd2;
	mad.lo.s32 	%r15, %r3, %r14, %r1;
	mul.wide.s32 	%rd5, %r15, 4;
	add.s64 	%rd6, %rd3, %rd5;
	ld.global.u32 	%r16, [%rd6];
	cvt.rn.f32.s32 	%f1, %r16;
	mad.lo.s32 	%r17, %r4, %r14, %r1;
	mul.wide.s32 	%rd7, %r17, 4;
	add.s64 	%rd8, %rd4, %rd7;
	st.global.f32 	[%rd8], %f1;
$L__BB28_2:
	ret;

}
	// .globl	_Z29int_2float_array_kernel_unaryiiPii
.visible .entry _Z29int_2float_array_kernel_unaryiiPii(
	.param .u32 _Z29int_2float_array_kernel_unaryiiPii_param_0,
	.param .u32 _Z29int_2float_array_kernel_unaryiiPii_param_1,
	.param .u64 .ptr .align 1 _Z29int_2float_array_kernel_unaryiiPii_param_2,
	.param .u32 _Z29int_2float_array_kernel_unaryiiPii_param_3
)
{
	.reg .pred 	%p<4>;
	.reg .b32 	%r<16>;
	.reg .b32 	%f<2>;
	.reg .b64 	%rd<5>;

	ld.param.u32 	%r4, [_Z29int_2float_array_kernel_unaryiiPii_param_0];
	ld.param.u32 	%r5, [_Z29int_2float_array_kernel_unaryiiPii_param_1];
	ld.param.u64 	%rd1, [_Z29int_2float_array_kernel_unaryiiPii_param_2];
	ld.param.u32 	%r3, [_Z29int_2float_array_kernel_unaryiiPii_param_3];
	mov.u32 	%r7, %tid.x;
	mov.u32 	%r8, %tid.y;
	mov.u32 	%r9, %ctaid.x;
	mov.u32 	%r10, %ntid.x;
	mad.lo.s32 	%r1, %r9, %r10, %r7;
	mov.u32 	%r11, %ctaid.y;
	mov.u32 	%r12, %ntid.y;
	mad.lo.s32 	%r13, %r11, %r12, %r8;
	setp.ge.s32 	%p1, %r1, %r4;
	setp.ge.s32 	%p2, %r13, %r5;
	or.pred  	%p3, %p1, %p2;
	@%p3 bra 	$L__BB29_2;
	cvta.to.global.u64 	%rd2, %rd1;
	mad.lo.s32 	%r14, %r3, %r13, %r1;
	mul.wide.s32 	%rd3, %r14, 4;
	add.s64 	%rd4, %rd2, %rd3;
	ld.global.u32 	%r15, [%rd4];
	cvt.rn.f32.s32 	%f1, %r15;
	st.global.f32 	[%rd4], %f1;
$L__BB29_2:
	ret;

}
	// .globl	_Z23float_2int_array_kerneliiPfiPii
.visible .entry _Z23float_2int_array_kerneliiPfiPii(
	.param .u32 _Z23float_2int_array_kerneliiPfiPii_param_0,
	.param .u32 _Z23float_2int_array_kerneliiPfiPii_param_1,
	.param .u64 .ptr .align 1 _Z23float_2int_array_kerneliiPfiPii_param_2,
	.param .u32 _Z23float_2int_array_kerneliiPfiPii_param_3,
	.param .u64 .ptr .align 1 _Z23float_2int_array_kerneliiPfiPii_param_4,
	.param .u32 _Z23float_2int_array_kerneliiPfiPii_param_5
)
{
	.reg .pred 	%p<4>;
	.reg .b32 	%r<18>;
	.reg .b32 	%f<2>;
	.reg .b64 	%rd<9>;

	ld.param.u32 	%r5, [_Z23float_2int_array_kerneliiPfiPii_param_0];
	ld.param.u32 	%r6, [_Z23float_2int_array_kerneliiPfiPii_param_1];
	ld.param.u64 	%rd1, [_Z23float_2int_array_kerneliiPfiPii_param_2];
	ld.param.u32 	%r3, [_Z23float_2int_array_kerneliiPfiPii_param_3];
	ld.param.u64 	%rd2, [_Z23float_2int_array_kerneliiPfiPii_param_4];
	ld.param.u32 	%r4, [_Z23float_2int_array_kerneliiPfiPii_param_5];
	mov.u32 	%r8, %tid.x;
	mov.u32 	%r9, %tid.y;
	mov.u32 	%r10, %ctaid.x;
	mov.u32 	%r11, %ntid.x;
	mad.lo.s32 	%r1, %r10, %r11, %r8;
	mov.u32 	%r12, %ctaid.y;
	mov.u32 	%r13, %ntid.y;
	mad.lo.s32 	%r14, %r12, %r13, %r9;
	setp.ge.s32 	%p1, %r1, %r5;
	setp.ge.s32 	%p2, %r14, %r6;
	or.pred  	%p3, %p1, %p2;
	@%p3 bra 	$L__BB30_2;
	cvta.to.global.u64 	%rd3, %rd1;
	cvta.to.global.u64 	%rd4, %rd2;
	mad.lo.s32 	%r15, %r4, %r14, %r1;
	mul.wide.s32 	%rd5, %r15, 4;
	add.s64 	%rd6, %rd3, %rd5;
	ld.global.f32 	%f1, [%rd6];
	cvt.rzi.s32.f32 	%r16, %f1;
	mad.lo.s32 	%r17, %r3, %r14, %r1;
	mul.wide.s32 	%rd7, %r17, 4;
	add.s64 	%rd8, %rd4, %rd7;
	st.global.u32 	[%rd8], %r16;
$L__BB30_2:
	ret;

}
	// .globl	_Z22int2float_array_kerneliiPiiPfi
.visible .entry _Z22int2float_array_kerneliiPiiPfi(
	.param .u32 _Z22int2float_array_kerneliiPiiPfi_param_0,
	.param .u32 _Z22int2float_array_kerneliiPiiPfi_param_1,
	.param .u64 .ptr .align 1 _Z22int2float_array_kerneliiPiiPfi_param_2,
	.param .u32 _Z22int2float_array_kerneliiPiiPfi_param_3,
	.param .u64 .ptr .align 1 _Z22int2float_array_kerneliiPiiPfi_param_4,
	.param .u32 _Z22int2float_array_kerneliiPiiPfi_param_5
)
{
	.reg .pred 	%p<4>;
	.reg .b32 	%r<18>;
	.reg .b32 	%f<2>;
	.reg .b64 	%rd<9>;

	ld.param.u32 	%r5, [_Z22int2float_array_kerneliiPiiPfi_param_0];
	ld.param.u32 	%r6, [_Z22int2float_array_kerneliiPiiPfi_param_1];
	ld.param.u64 	%rd1, [_Z22int2float_array_kerneliiPiiPfi_param_2];
	ld.param.u32 	%r3, [_Z22int2float_array_kerneliiPiiPfi_param_3];
	ld.param.u64 	%rd2, [_Z22int2float_array_kerneliiPiiPfi_param_4];
	ld.param.u32 	%r4, [_Z22int2float_array_kerneliiPiiPfi_param_5];
	mov.u32 	%r8, %tid.x;
	mov.u32 	%r9, %tid.y;
	mov.u32 	%r10, %ctaid.x;
	mov.u32 	%r11, %ntid.x;
	mad.lo.s32 	%r1, %r10, %r11, %r8;
	mov.u32 	%r12, %ctaid.y;
	mov.u32 	%r13, %ntid.y;
	mad.lo.s32 	%r14, %r12, %r13, %r9;
	setp.ge.s32 	%p1, %r1, %r5;
	setp.ge.s32 	%p2, %r14, %r6;
	or.pred  	%p3, %p1, %p2;
	@%p3 bra 	$L__BB31_2;
	cvta.to.global.u64 	%rd3, %rd1;
	cvta.to.global.u64 	%rd4, %rd2;
	mad.lo.s32 	%r15, %r4, %r14, %r1;
	mul.wide.s32 	%rd5, %r15, 4;
	add.s64 	%rd6, %rd3, %rd5;
	ld.global.u32 	%r16, [%rd6];
	cvt.rn.f32.s32 	%f1, %r16;
	mad.lo.s32 	%r17, %r3, %r14, %r1;
	mul.wide.s32 	%rd7, %r17, 4;
	add.s64 	%rd8, %rd4, %rd7;
	st.global.f32 	[%rd8], %f1;
$L__BB31_2:
	ret;

}
	// .globl	_Z29float_2int_array_kernel_unaryiiPfi
.visible .entry _Z29float_2int_array_kernel_unaryiiPfi(
	.param .u32 _Z29float_2int_array_kernel_unaryiiPfi_param_0,
	.param .u32 _Z29float_2int_array_kernel_unaryiiPfi_param_1,
	.param .u64 .ptr .align 1 _Z29float_2int_array_kernel_unaryiiPfi_param_2,
	.param .u32 _Z29float_2int_array_kernel_unaryiiPfi_param_3
)
{
	.reg .pred 	%p<4>;
	.reg .b32 	%r<16>;
	.reg .b32 	%f<2>;
	.reg .b64 	%rd<5>;

	ld.param.u32 	%r4, [_Z29float_2int_array_kernel_unaryiiPfi_param_0];
	ld.param.u32 	%r5, [_Z29float_2int_array_kernel_unaryiiPfi_param_1];
	ld.param.u64 	%rd1, [_Z29float_2int_array_kernel_unaryiiPfi_param_2];
	ld.param.u32 	%r3, [_Z29float_2int_array_kernel_unaryiiPfi_param_3];
	mov.u32 	%r7, %tid.x;
	mov.u32 	%r8, %tid.y;
	mov.u32 	%r9, %ctaid.x;
	mov.u32 	%r10, %ntid.x;
	mad.lo.s32 	%r1, %r9, %r10, %r7;
	mov.u32 	%r11, %ctaid.y;
	mov.u32 	%r12, %ntid.y;
	mad.lo.s32 	%r13, %r11, %r12, %r8;
	setp.ge.s32 	%p1, %r1, %r4;
	setp.ge.s32 	%p2, %r13, %r5;
	or.pred  	%p3, %p1, %p2;
	@%p3 bra 	$L__BB32_2;
	cvta.to.global.u64 	%rd2, %rd1;
	mad.lo.s32 	%r14, %r3, %r13, %r1;
	mul.wide.s32 	%rd3, %r14, 4;
	add.s64 	%rd4, %rd2, %rd3;
	ld.global.f32 	%f1, [%rd4];
	cvt.rzi.s32.f32 	%r15, %f1;
	st.global.u32 	[%rd4], %r15;
$L__BB32_2:
	ret;

}
	// .globl	_Z14gaussianKerneliiiiffPfi
.visible .entry _Z14gaussianKerneliiiiffPfi(
	.param .u32 _Z14gaussianKerneliiiiffPfi_param_0,
	.param .u32 _Z14gaussianKerneliiiiffPfi_param_1,
	.param .u32 _Z14gaussianKerneliiiiffPfi_param_2,
	.param .u32 _Z14gaussianKerneliiiiffPfi_param_3,
	.param .f32 _Z14gaussianKerneliiiiffPfi_param_4,
	.param .f32 _Z14gaussianKerneliiiiffPfi_param_5,
	.param .u64 .ptr .align 1 _Z14gaussianKerneliiiiffPfi_param_6,
	.param .u32 _Z14gaussianKerneliiiiffPfi_param_7
)
{
	.reg .pred 	%p<10>;
	.reg .b32 	%r<33>;
	.reg .b32 	%f<9>;
	.reg .b64 	%rd<7>;
	.reg .b64 	%fd<31>;

	ld.param.u32 	%r9, [_Z14gaussianKerneliiiiffPfi_param_0];
	ld.param.u32 	%r10, [_Z14gaussianKerneliiiiffPfi_param_1];
	ld.param.u32 	%r6, [_Z14gaussianKerneliiiiffPfi_param_2];
	ld.param.u32 	%r7, [_Z14gaussianKerneliiiiffPfi_param_3];
	ld.param.f32 	%f2, [_Z14gaussianKerneliiiiffPfi_param_4];
	ld.param.f32 	%f3, [_Z14gaussianKerneliiiiffPfi_param_5];
	ld.param.u64 	%rd3, [_Z14gaussianKerneliiiiffPfi_param_6];
	ld.param.u32 	%r8, [_Z14gaussianKerneliiiiffPfi_param_7];
	cvta.to.global.u64 	%rd1, %rd3;
	mov.u32 	%r12, %tid.x;
	mov.u32 	%r13, %tid.y;
	mov.u32 	%r14, %ctaid.x;
	mov.u32 	%r15, %ntid.x;
	mad.lo.s32 	%r1, %r14, %r15, %r12;
	mov.u32 	%r16, %ctaid.y;
	mov.u32 	%r17, %ntid.y;
	mad.lo.s32 	%r18, %r16, %r17, %r13;
	setp.ge.s32 	%p1, %r1, %r9;
	setp.ge.s32 	%p2, %r18, %r10;
	or.pred  	%p3, %p1, %p2;
	@%p3 bra 	$L__BB33_6;
	mad.lo.s32 	%r19, %r8, %r18, %r1;
	mul.wide.s32 	%rd4, %r19, 4;
	add.s64 	%rd2, %rd1, %rd4;
	ld.global.f32 	%f4, [%rd2];
	cvt.f64.f32 	%fd6, %f4;
	cvt.f64.f32 	%fd7, %f2;
	mul.f64 	%fd8, %fd7, %fd7;
	fma.rn.f64 	%fd9, %fd7, %fd7, %fd8;
	neg.f64 	%fd10, %fd6;
	div.rn.f64 	%fd1, %fd10, %fd9;
	fma.rn.f64 	%fd11, %fd1, 0d3FF71547652B82FE, 0d4338000000000000;
	{
	.reg .b32 %temp; 
	mov.b64 	{%r3, %temp}, %fd11;
	}
	mov.f64 	%fd12, 0dC338000000000000;
	add.rn.f64 	%fd13, %fd11, %fd12;
	fma.rn.f64 	%fd14, %fd13, 0dBFE62E42FEFA39EF, %fd1;
	fma.rn.f64 	%fd15, %fd13, 0dBC7ABC9E3B39803F, %fd14;
	fma.rn.f64 	%fd16, %fd15, 0d3E5ADE1569CE2BDF, 0d3E928AF3FCA213EA;
	fma.rn.f64 	%fd17, %fd16, %fd15, 0d3EC71DEE62401315;
	fma.rn.f64 	%fd18, %fd17, %fd15, 0d3EFA01997C89EB71;
	fma.rn.f64 	%fd19, %fd18, %fd15, 0d3F2A01A014761F65;
	fma.rn.f64 	%fd20, %fd19, %fd15, 0d3F56C16C1852B7AF;
	fma.rn.f64 	%fd21, %fd20, %fd15, 0d3F81111111122322;
	fma.rn.f64 	%fd22, %fd21, %fd15, 0d3FA55555555502A1;
	fma.rn.f64 	%fd23, %fd22, %fd15, 0d3FC5555555555511;
	fma.rn.f64 	%fd24, %fd23, %fd15, 0d3FE000000000000B;
	fma.rn.f64 	%fd25, %fd24, %fd15, 0d3FF0000000000000;
	fma.rn.f64 	%fd26, %fd25, %fd15, 0d3FF0000000000000;
	{
	.reg .b32 %temp; 
	mov.b64 	{%r4, %temp}, %fd26;
	}
	{
	.reg .b32 %temp; 
	mov.b64 	{%temp, %r5}, %fd26;
	}
	shl.b32 	%r20, %r3, 20;
	add.s32 	%r21, %r20, %r5;
	mov.b64 	%fd30, {%r4, %r21};
	{
	.reg .b32 %temp; 
	mov.b64 	{%temp, %r22}, %fd1;
	}
	mov.b32 	%f5, %r22;
	abs.f32 	%f1, %f5;
	setp.lt.f32 	%p4, %f1, 0f4086232B;
	@%p4 bra 	$L__BB33_4;
	setp.lt.f64 	%p5, %fd1, 0d0000000000000000;
	add.f64 	%fd27, %fd1, 0d7FF0000000000000;
	selp.f64 	%fd30, 0d0000000000000000, %fd27, %p5;
	setp.geu.f32 	%p6, %f1, 0f40874800;
	@%p6 bra 	$L__BB33_4;
	shr.u32 	%r23, %r3, 31;
	add.s32 	%r24, %r3, %r23;
	shr.s32 	%r25, %r24, 1;
	shl.b32 	%r26, %r25, 20;
	add.s32 	%r27, %r5, %r26;
	mov.b64 	%fd28, {%r4, %r27};
	sub.s32 	%r28, %r3, %r25;
	shl.b32 	%r29, %r28, 20;
	add.s32 	%r30, %r29, 1072693248;
	mov.b32 	%r31, 0;
	mov.b64 	%fd29, {%r31, %r30};
	mul.f64 	%fd30, %fd29, %fd28;
$L__BB33_4:
	cvt.rn.f32.f64 	%f6, %fd30;
	st.global.f32 	[%rd2], %f6;
	setp.ne.s32 	%p7, %r6, %r7;
	setp.ne.s32 	%p8, %r1, %r18;
	or.pred  	%p9, %p7, %p8;
	@%p9 bra 	$L__BB33_6;
	mad.lo.s32 	%r32, %r8, %r1, %r1;
	mul.wide.s32 	%rd5, %r32, 4;
	add.s64 	%rd6, %rd1, %rd5;
	ld.global.f32 	%f7, [%rd6];
	add.f32 	%f8, %f3, %f7;
	st.global.f32 	[%rd6], %f8;
$L__BB33_6:
	ret;

}
	// .globl	_Z28hamming_subtract_ones_kerneliiPaS_ii
.visible .entry _Z28hamming_subtract_ones_kerneliiPaS_ii(
	.param .u32 _Z28hamming_subtract_ones_kerneliiPaS_ii_param_0,
	.param .u32 _Z28hamming_subtract_ones_kerneliiPaS_ii_param_1,
	.param .u64 .ptr .align 1 _Z28hamming_subtract_ones_kerneliiPaS_ii_param_2,
	.param .u64 .ptr .align 1 _Z28hamming_subtract_ones_kerneliiPaS_ii_param_3,
	.param .u32 _Z28hamming_subtract_ones_kerneliiPaS_ii_param_4,
	.param .u32 _Z28hamming_subtract_ones_kerneliiPaS_ii_param_5
)
{
	.reg .pred 	%p<5>;
	.reg .b16 	%rs<3>;
	.reg .b32 	%r<17>;
	.reg .b64 	%rd<11>;

	ld.param.u32 	%r6, [_Z28hamming_subtract_ones_kerneliiPaS_ii_param_0];
	ld.param.u32 	%r7, [_Z28hamming_subtract_ones_kerneliiPaS_ii_param_1];
	ld.param.u64 	%rd3, [_Z28hamming_subtract_ones_kerneliiPaS_ii_param_2];
	ld.param.u64 	%rd2, [_Z28hamming_subtract_ones_kerneliiPaS_ii_param_3];
	ld.param.u32 	%r4, [_Z28hamming_subtract_ones_kerneliiPaS_ii_param_4];
	ld.param.u32 	%r5, [_Z28hamming_subtract_ones_kerneliiPaS_ii_param_5];
	cvta.to.global.u64 	%rd1, %rd3;
	mov.u32 	%r9, %tid.x;
	mov.u32 	%r10, %tid.y;
	mov.u32 	%r11, %ctaid.x;
	mov.u32 	%r12, %ntid.x;
	mad.lo.s32 	%r1, %r11, %r12, %r9;
	mov.u32 	%r13, %ctaid.y;
	mov.u32 	%r14, %ntid.y;
	mad.lo.s32 	%r15, %r13, %r14, %r10;
	setp.ge.s32 	%p1, %r1, %r6;
	setp.ge.s32 	%p2, %r15, %r7;
	or.pred  	%p3, %p1, %p2;
	@%p3 bra 	$L__BB34_4;
	cvta.to.global.u64 	%rd4, %rd2;
	mad.lo.s32 	%r3, %r4, %r15, %r1;
	cvt.s64.s32 	%rd5, %r3;
	add.s64 	%rd6, %rd4, %rd5;
	ld.global.s8 	%r16, [%rd6];
	setp.ne.s32 	%p4, %r5, %r16;
	@%p4 bra 	$L__BB34_3;
	add.s64 	%rd10, %rd1, %rd5;
	mov.b16 	%rs2, 0;
	st.global.u8 	[%rd10], %rs2;
	bra.uni 	$L__BB34_4;
$L__BB34_3:
	add.s64 	%rd8, %rd1, %rd5;
	mov.b16 	%rs1, 1;
	st.global.u8 	[%rd8], %rs1;
$L__BB34_4:
	ret;

}
	// .globl	_Z28hamming_get_id_matrix_kerneliiPaS_ii
.visible .entry _Z28hamming_get_id_matrix_kerneliiPaS_ii(
	.param .u32 _Z28hamming_get_id_matrix_kerneliiPaS_ii_param_0,
	.param .u32 _Z28hamming_get_id_matrix_kerneliiPaS_ii_param_1,
	.param .u64 .ptr .align 1 _Z28hamming_get_id_matrix_kerneliiPaS_ii_param_2,
	.param .u64 .ptr .align 1 _Z28hamming_get_id_matrix_kerneliiPaS_ii_param_3,
	.param .u32 _Z28hamming_get_id_matrix_kerneliiPaS_ii_param_4,
	.param .u32 _Z28hamming_get_id_matrix_kerneliiPaS_ii_param_5
)
{
	.reg .pred 	%p<5>;
	.reg .b16 	%rs<3>;
	.reg .b32 	%r<17>;
	.reg .b64 	%rd<11>;

	ld.param.u32 	%r6, [_Z28hamming_get_id_matrix_kerneliiPaS_ii_param_0];
	ld.param.u32 	%r7, [_Z28hamming_get_id_matrix_kerneliiPaS_ii_param_1];
	ld.param.u64 	%rd3, [_Z28hamming_get_id_matrix_kerneliiPaS_ii_param_2];
	ld.param.u64 	%rd2, [_Z28hamming_get_id_matrix_kerneliiPaS_ii_param_3];
	ld.param.u32 	%r4, [_Z28hamming_get_id_matrix_kerneliiPaS_ii_param_4];
	ld.param.u32 	%r5, [_Z28hamming_get_id_matrix_kerneliiPaS_ii_param_5];
	cvta.to.global.u64 	%rd1, %rd3;
	mov.u32 	%r9, %tid.x;
	mov.u32 	%r10, %tid.y;
	mov.u32 	%r11, %ctaid.x;
	mov.u32 	%r12, %ntid.x;
	mad.lo.s32 	%r1, %r11, %r12, %r9;
	mov.u32 	%r13, %ctaid.y;
	mov.u32 	%r14, %ntid.y;
	mad.lo.s32 	%r15, %r13, %r14, %r10;
	setp.ge.s32 	%p1, %r1, %r6;
	setp.ge.s32 	%p2, %r15, %r7;
	or.pred  	%p3, %p1, %p2;
	@%p3 bra 	$L__BB35_4;
	cvta.to.global.u64 	%rd4, %rd2;
	mad.lo.s32 	%r3, %r4, %r15, %r1;
	cvt.s64.s32 	%rd5, %r3;
	add.s64 	%rd6, %rd4, %rd5;
	ld.global.s8 	%r16, [%rd6];
	setp.ne.s32 	%p4, %r5, %r16;
	@%p4 bra 	$L__BB35_3;
	add.s64 	%rd10, %rd1, %rd5;
	mov.b16 	%rs2, 1;
	st.global.u8 	[%rd10], %rs2;
	bra.uni 	$L__BB35_4;
$L__BB35_3:
	add.s64 	%rd8, %rd1, %rd5;
	mov.b16 	%rs1, 0;
	st.global.u8 	[%rd8], %rs1;
$L__BB35_4:
	ret;

}
	// .globl	_Z20hamming_merge_kerneliiPiS_i
.visible .entry _Z20hamming_merge_kerneliiPiS_i(
	.param .u32 _Z20hamming_merge_kerneliiPiS_i_param_0,
	.param .u32 _Z20hamming_merge_kerneliiPiS_i_param_1,
	.param .u64 .ptr .align 1 _Z20hamming_merge_kerneliiPiS_i_param_2,
	.param .u64 .ptr .align 1 _Z20hamming_merge_kerneliiPiS_i_param_3,
	.param .u32 _Z20hamming_merge_kerneliiPiS_i_param_4
)
{
	.reg .pred 	%p<4>;
	.reg .b32 	%r<19>;
	.reg .b64 	%rd<9>;

	ld.param.u32 	%r4, [_Z20hamming_merge_kerneliiPiS_i_param_0];
	ld.param.u32 	%r5, [_Z20hamming_merge_kerneliiPiS_i_param_1];
	ld.param.u64 	%rd1, [_Z20hamming_merge_kerneliiPiS_i_param_2];
	ld.param.u64 	%rd2, [_Z20hamming_merge_kerneliiPiS_i_param_3];
	ld.param.u32 	%r3, [_Z20hamming_merge_kerneliiPiS_i_param_4];
	mov.u32 	%r7, %tid.x;
	mov.u32 	%r8, %tid.y;
	mov.u32 	%r9, %ctaid.x;
	mov.u32 	%r10, %ntid.x;
	mad.lo.s32 	%r1, %r9, %r10, %r7;
	mov.u32 	%r11, %ctaid.y;
	mov.u32 	%r12, %ntid.y;
	mad.lo.s32 	%r13, %r11, %r12, %r8;
	setp.ge.s32 	%p1, %r1, %r4;
	setp.ge.s32 	%p2, %r13, %r5;
	or.pred  	%p3, %p1, %p2;
	@%p3 bra 	$L__BB36_2;
	cvta.to.global.u64 	%rd3, %rd2;
	cvta.to.global.u64 	%rd4, %rd1;
	mad.lo.s32 	%r14, %r3, %r1, %r13;
	mul.wide.s32 	%rd5, %r14, 4;
	add.s64 	%rd6, %rd3, %rd5;
	ld.global.u32 	%r15, [%rd6];
	mad.lo.s32 	%r16, %r3, %r13, %r1;
	mul.wide.s32 	%rd7, %r16, 4;
	add.s64 	%rd8, %rd4, %rd7;
	ld.global.u32 	%r17, [%rd8];
	add.s32 	%r18, %r17, %r15;
	st.global.u32 	[%rd8], %r18;
$L__BB36_2:
	ret;

}


// ===== COMPILED SASS (sm_100) =====

	.target	sm_100

	.elftype	@"ET_EXEC"


//--------------------- .note.nv.tkinfo           --------------------------
	.section	.note.nv.tkinfo,"",@"SHT_NOTE"
	.sectionflags	@"SHF_NOTE_NV_TKINFO"
	.tkinfo
        /*0018*/ 	.word	0x00000002
        /*0030*/ 	.string	""
        /*0030*/ 	.string	"ptxas"
        /*0030*/ 	.string	"Cuda compilation tools, release 13.0, V13.0.88"
        /*0030*/ 	.string	"Build cuda_13.0.r13.0/compiler.36424714_0"
        /*0030*/ 	.string	"-arch sm_100 -m 64 "



//--------------------- .note.nv.cuinfo           --------------------------
	.section	.note.nv.cuinfo,"",@"SHT_NOTE"
	.sectionflags	@"SHF_NOTE_NV_CUINFO"
        /*0018*/ 	.short	0x0002
        /*001a*/ 	.short	0x0064
        /*001c*/ 	.short	0x0082
	.zero		2


//--------------------- .nv.info                  --------------------------
	.section	.nv.info,"",@"SHT_CUDA_INFO"
	.align	4


	//----- nvinfo : EIATTR_REGCOUNT
	.align		4
        /*0000*/ 	.byte	0x04, 0x2f
        /*0002*/ 	.short	(.L_7 - .L_6)
	.align		4
.L_6:
        /*0004*/ 	.word	index@(_Z35climate_emulator_reshape_GPU_kernelPdP7double2ii)
        /*0008*/ 	.word	0x0000000e


	//----- nvinfo : EIATTR_FRAME_SIZE
	.align		4
.L_7:
        /*000c*/ 	.byte	0x04, 0x11
        /*000e*/ 	.short	(.L_9 - .L_8)
	.align		4
.L_8:
        /*0010*/ 	.word	index@(_Z35climate_emulator_reshape_GPU_kernelPdP7double2ii)
        /*0014*/ 	.word	0x00000000


	//----- nvinfo : EIATTR_REGCOUNT
	.align		4
.L_9:
        /*0018*/ 	.byte	0x04, 0x2f
        /*001a*/ 	.short	(.L_11 - .L_10)
	.align		4
.L_10:
        /*001c*/ 	.word	index@(_Z41climate_emulator_print_complex_GPU_kernelP7double2iii)
        /*0020*/ 	.word	0x00000018


	//----- nvinfo : EIATTR_FRAME_SIZE
	.align		4
.L_11:
        /*0024*/ 	.byte	0x04, 0x11
        /*0026*/ 	.short	(.L_13 - .L_12)
	.align		4
.L_12:
        /*0028*/ 	.word	index@(_Z41climate_emulator_print_complex_GPU_kernelP7double2iii)
        /*002c*/ 	.word	0x00000018


	//----- nvinfo : EIATTR_REGCOUNT
	.align		4
.L_13:
        /*0030*/ 	.byte	0x04, 0x2f
        /*0032*/ 	.short	(.L_15 - .L_14)
	.align		4
.L_14:
        /*0034*/ 	.word	index@(_Z40climate_emulator_print_double_GPU_kernelPdiii)
        /*0038*/ 	.word	0x00000018


	//----- nvinfo : EIATTR_FRAME_SIZE
	.align		4
.L_15:
        /*003c*/ 	.byte	0x04, 0x11
        /*003e*/ 	.short	(.L_17 - .L_16)
	.align		4
.L_16:
        /*0040*/ 	.word	index@(_Z40climate_emulator_print_double_GPU_kernelPdiii)
        /*0044*/ 	.word	0x00000010


	//----- nvinfo : EIATTR_REGCOUNT
	.align		4
.L_17:
        /*0048*/ 	.byte	0x04, 0x2f
        /*004a*/ 	.short	(.L_19 - .L_18)
	.align		4
.L_18:
        /*004c*/ 	.word	index@(_Z21double2fp8_GPU_kerneliiPKdiPhi)
        /*0050*/ 	.word	0x0000000a


	//----- nvinfo : EIATTR_FRAME_SIZE
	.align		4
.L_19:
        /*0054*/ 	.byte	0x04, 0x11
        /*0056*/ 	.short	(.L_21 - .L_20)
	.align		4
.L_20:
        /*0058*/ 	.word	index@(_Z21double2fp8_GPU_kerneliiPKdiPhi)
        /*005c*/ 	.word	0x00000000


	//----- nvinfo : EIATTR_REGCOUNT
	.align		4
.L_21:
        /*0060*/ 	.byte	0x04, 0x2f
        /*0062*/ 	.short	(.L_23 - .L_22)
	.align		4
.L_22:
        /*0064*/ 	.word	index@(_Z20float2fp8_GPU_kerneliiPKfiPhi)
        /*0068*/ 	.word	0x0000000a


	//----- nvinfo : EIATTR_FRAME_SIZE
	.align		4
.L_23:
        /*006c*/ 	.byte	0x04, 0x11
        /*006e*/ 	.short	(.L_25 - .L_24)
	.align		4
.L_24:
        /*0070*/ 	.word	index@(_Z20float2fp8_GPU_kerneliiPKfiPhi)
        /*0074*/ 	.word	0x00000000


	//----- nvinfo : EIATTR_REGCOUNT
	.align		4
.L_25:
        /*0078*/ 	.byte	0x04, 0x2f
        /*007a*/ 	.short	(.L_27 - .L_26)
	.align		4
.L_26:
        /*007c*/ 	.word	index@(_Z19half2fp8_GPU_kerneliiPK6__halfiPhi)
        /*0080*/ 	.word	0x0000000a


	//----- nvinfo : EIATTR_FRAME_SIZE
	.align		4
.L_27:
        /*0084*/ 	.byte	0x04, 0x11
        /*0086*/ 	.short	(.L_29 - .L_28)
	.align		4
.L_28:
        /*0088*/ 	.word	index@(_Z19half2fp8_GPU_kerneliiPK6__halfiPhi)
        /*008c*/ 	.word	0x00000000


	//----- nvinfo : EIATTR_REGCOUNT
	.align		4
.L_29:
        /*0090*/ 	.byte	0x04, 0x2f
        /*0092*/ 	.short	(.L_31 - .L_30)
	.align		4
.L_30:
        /*0094*/ 	.word	index@(_Z20double2bf_GPU_kerneliiPKdiP13__nv_bfloat16i)
        /*0098*/ 	.word	0x0000000c


	//----- nvinfo : EIATTR_FRAME_SIZE
	.align		4
.L_31:
        /*009c*/ 	.byte	0x04, 0x11
        /*009e*/ 	.short	(.L_33 - .L_32)
	.align		4
.L_32:
        /*00a0*/ 	.word	index@(_Z20double2bf_GPU_kerneliiPKdiP13__nv_bfloat16i)
        /*00a4*/ 	.word	0x00000000


	//----- nvinfo : EIATTR_REGCOUNT
	.align		4
.L_33:
        /*00a8*/ 	.byte	0x04, 0x2f
        /*00aa*/ 	.short	(.L_35 - .L_34)
	.align		4
.L_34:
        /*00ac*/ 	.word	index@(_Z19float2bf_GPU_kerneliiPKfiP13__nv_bfloat16i)
        /*00b0*/ 	.word	0x0000000a


	//----- nvinfo : EIATTR_FRAME_SIZE
	.align		4
.L_35:
        /*00b4*/ 	.byte	0x04, 0x11
        /*00b6*/ 	.short	(.L_37 - .L_36)
	.align		4
.L_36:
        /*00b8*/ 	.word	index@(_Z19float2bf_GPU_kerneliiPKfiP13__nv_bfloat16i)
        /*00bc*/ 	.word	0x00000000


	//----- nvinfo : EIATTR_REGCOUNT
	.align		4
.L_37:
        /*00c0*/ 	.byte	0x04, 0x2f
        /*00c2*/ 	.short	(.L_39 - .L_38)
	.align		4
.L_38:
        /*00c4*/ 	.word	index@(_Z19bf2float_GPU_kerneliiPK13__nv_bfloat16iPfi)
        /*00c8*/ 	.word	0x0000000a


	//----- nvinfo : EIATTR_FRAME_SIZE
	.align		4
.L_39:
        /*00cc*/ 	.byte	0x04, 0x11
        /*00ce*/ 	.short	(.L_41 - .L_40)
	.align		4
.L_40:
        /*00d0*/ 	.word	index@(_Z19bf2float_GPU_kerneliiPK13__nv_bfloat16iPfi)
        /*00d4*/ 	.word	0x00000000


	//----- nvinfo : EIATTR_REGCOUNT
	.align		4
.L_41:
        /*00d8*/ 	.byte	0x04, 0x2f
        /*00da*/ 	.short	(.L_43 - .L_42)
	.align		4
.L_42:
        /*00dc*/ 	.word	index@(_Z20memcpy_bf_GPU_kerneliiP13__nv_bfloat16S0_)
        /*00e0*/ 	.word	0x0000000a


	//----- nvinfo : EIATTR_FRAME_SIZE
	.align		4
.L_43:
        /*00e4*/ 	.byte	0x04, 0x11
        /*00e6*/ 	.short	(.L_45 - .L_44)
	.align		4
.L_44:
        /*00e8*/ 	.word	index@(_Z20memcpy_bf_GPU_kerneliiP13__nv_bfloat16S0_)
        /*00ec*/ 	.word	0x00000000


	//----- nvinfo : EIATTR_REGCOUNT
	.align		4
.L_45:
        /*00f0*/ 	.byte	0x04, 0x2f
        /*00f2*/ 	.short	(.L_47 - .L_46)
	.align		4
.L_46:
        /*00f4*/ 	.word	index@(_Z23float2double_GPU_kerneliiPKfiPdi)
        /*00f8*/ 	.word	0x0000000c


	//----- nvinfo : EIATTR_FRAME_SIZE
	.align		4
.L_47:
        /*00fc*/ 	.byte	0x04, 0x11
        /*00fe*/ 	.short	(.L_49 - .L_48)
	.align		4
.L_48:
        /*0100*/ 	.word	index@(_Z23float2double_GPU_kerneliiPKfiPdi)
        /*0104*/ 	.word	0x00000000


	//----- nvinfo : EIATTR_REGCOUNT
	.align		4
.L_49:
        /*0108*/ 	.byte	0x04, 0x2f
        /*010a*/ 	.short	(.L_51 - .L_50)
	.align		4
.L_50:
        /*010c*/ 	.word	index@(_Z23double2float_GPU_kerneliiPKdiPfi)
        /*0110*/ 	.word	0x0000000c


	//----- nvinfo : EIATTR_FRAME_SIZE
	.align		4
.L_51:
        /*0114*/ 	.byte	0x04, 0x11
        /*0116*/ 	.short	(.L_53 - .L_52)
	.align		4
.L_52:
        /*0118*/ 	.word	index@(_Z23double2float_GPU_kerneliiPKdiPfi)
        /*011c*/ 	.word	0x00000000


	//----- nvinfo : EIATTR_REGCOUNT
	.align		4
.L_53:
        /*0120*/ 	.byte	0x04, 0x2f
        /*0122*/ 	.short	(.L_55 - .L_54)
	.align		4
.L_54:
        /*0124*/ 	.word	index@(_Z21half2float_GPU_kerneliiPK6__halfiPfi)
        /*0128*/ 	.word	0x0000000a


	//----- nvinfo : EIATTR_FRAME_SIZE
	.align		4
.L_55:
        /*012c*/ 	.byte	0x04, 0x11
        /*012e*/ 	.short	(.L_57 - .L_56)
	.align		4
.L_56:
        /*0130*/ 	.word	index@(_Z21half2float_GPU_kerneliiPK6__halfiPfi)
        /*0134*/ 	.word	0x00000000


	//----- nvinfo : EIATTR_REGCOUNT
	.align		4
.L_57:
        /*0138*/ 	.byte	0x04, 0x2f
        /*013a*/ 	.short	(.L_59 - .L_58)
	.align		4
.L_58:
        /*013c*/ 	.word	index@(_Z21float2half_GPU_kerneliiPKfiP6__halfi)
        /*0140*/ 	.word	0x0000000a


	//----- nvinfo : EIATTR_FRAME_SIZE
	.align		4
.L_59:
        /*0144*/ 	.byte	0x04, 0x11
        /*0146*/ 	.short	(.L_61 - .L_60)
	.align		4
.L_60:
        /*0148*/ 	.word	index@(_Z21float2half_GPU_kerneliiPKfiP6__halfi)
        /*014c*/ 	.word	0x00000000


	//----- nvinfo : EIATTR_REGCOUNT
	.align		4
.L_61:
        /*0150*/ 	.byte	0x04, 0x2f
        /*0152*/ 	.short	(.L_63 - .L_62)
	.align		4
.L_62:
        /*0154*/ 	.word	index@(_Z22half2double_GPU_kerneliiPK6__halfiPdi)
        /*0158*/ 	.word	0x0000000c


	//----- nvinfo : EIATTR_FRAME_SIZE
	.align		4
.L_63:
        /*015c*/ 	.byte	0x04, 0x11
        /*015e*/ 	.short	(.L_65 - .L_64)
	.align		4
.L_64:
        /*0160*/ 	.word	index@(_Z22half2double_GPU_kerneliiPK6__halfiPdi)
        /*0164*/ 	.word	0x00000000


	//----- nvinfo : EIATTR_REGCOUNT
	.align		4
.L_65:
        /*0168*/ 	.byte	0x04, 0x2f
        /*016a*/ 	.short	(.L_67 - .L_66)
	.align		4
.L_66:
        /*016c*/ 	.word	index@(_Z22double2half_GPU_kerneliiPKdiP6__halfi)
        /*0170*/ 	.word	0x0000000c


	//----- nvinfo : EIATTR_FRAME_SIZE
	.align		4
.L_67:
        /*0174*/ 	.byte	0x04, 0x11
        /*0176*/ 	.short	(.L_69 - .L_68)
	.align		4
.L_68:
        /*0178*/ 	.word	index@(_Z22double2half_GPU_kerneliiPKdiP6__halfi)
        /*017c*/ 	.word	0x00000000


	//----- nvinfo : EIATTR_REGCOUNT
	.align		4
.L_69:
        /*0180*/ 	.byte	0x04, 0x2f
        /*0182*/ 	.short	(.L_71 - .L_70)
	.align		4
.L_70:
        /*0184*/ 	.word	index@(_Z22memcpy_half_GPU_kerneliiP6__halfS0_)
        /*0188*/ 	.word	0x0000000a


	//----- nvinfo : EIATTR_FRAME_SIZE
	.align		4
.L_71:
        /*018c*/ 	.byte	0x04, 0x11
        /*018e*/ 	.short	(.L_73 - .L_72)
	.align		4
.L_72:
        /*0190*/ 	.word	index@(_Z22memcpy_half_GPU_kerneliiP6__halfS0_)
        /*0194*/ 	.word	0x00000000


	//----- nvinfo : EIATTR_REGCOUNT
	.align		4
.L_73:
        /*0198*/ 	.byte	0x04, 0x2f
        /*019a*/ 	.short	(.L_75 - .L_74)
	.align		4
.L_74:
        /*019c*/ 	.word	index@(_Z23memcpy_float_GPU_kerneliiPfS_)
        /*01a0*/ 	.word	0x0000000a


	//----- nvinfo : EIATTR_FRAME_SIZE
	.align		4
.L_75:
        /*01a4*/ 	.byte	0x04, 0x11
        /*01a6*/ 	.short	(.L_77 - .L_76)
	.align		4
.L_76:
        /*01a8*/ 	.word	index@(_Z23memcpy_float_GPU_kerneliiPfS_)
        /*01ac*/ 	.word	0x00000000


	//----- nvinfo : EIATTR_REGCOUNT
	.align		4
.L_77:
        /*01b0*/ 	.byte	0x04, 0x2f
        /*01b2*/ 	.short	(.L_79 - .L_78)
	.align		4
.L_78:
        /*01b4*/ 	.word	index@(_Z23memcpy_int32_GPU_kerneliiPiS_)
        /*01b8*/ 	.word	0x0000000a


	//----- nvinfo : EIATTR_FRAME_SIZE
	.align		4
.L_79:
        /*01bc*/ 	.byte	0x04, 0x11
        /*01be*/ 	.short	(.L_81 - .L_80)
	.align		4
.L_80:
        /*01c0*/ 	.word	index@(_Z23memcpy_int32_GPU_kerneliiPiS_)
        /*01c4*/ 	.word	0x00000000


	//----- nvinfo : EIATTR_REGCOUNT
	.align		4
.L_81:
        /*01c8*/ 	.byte	0x04, 0x2f
        /*01ca*/ 	.short	(.L_83 - .L_82)
	.align		4
.L_82:
        /*01cc*/ 	.word	index@(_Z28matrix_print_int8_GPU_kerneliiPa)
        /*01d0*/ 	.word	0x00000018


	//----- nvinfo : EIATTR_FRAME_SIZE
	.align		4
.L_83:
        /*01d4*/ 	.byte	0x04, 0x11
        /*01d6*/ 	.short	(.L_85 - .L_84)
	.align		4
.L_84:
        /*01d8*/ 	.word	index@(_Z28matrix_print_int8_GPU_kerneliiPa)
        /*01dc*/ 	.word	0x00000010


	//----- nvinfo : EIATTR_REGCOUNT
	.align		4
.L_85:
        /*01e0*/ 	.byte	0x04, 0x2f
        /*01e2*/ 	.short	(.L_87 - .L_86)
	.align		4
.L_86:
        /*01e4*/ 	.word	index@(_Z29matrix_print_int32_GPU_kerneliiPi)
        /*01e8*/ 	.word	0x00000018


	//----- nvinfo : EIATTR_FRAME_SIZE
	.align		4
.L_87:
        /*01ec*/ 	.byte	0x04, 0x11
        /*01ee*/ 	.short	(.L_89 - .L_88)
	.align		4
.L_88:
        /*01f0*/ 	.word	index@(_Z29matrix_print_int32_GPU_kerneliiPi)
        /*01f4*/ 	.word	0x00000010


	//----- nvinfo : EIATTR_REGCOUNT
	.align		4
.L_89:
        /*01f8*/ 	.byte	0x04, 0x2f
        /*01fa*/ 	.short	(.L_91 - .L_90)
	.align		4
.L_90:
        /*01fc*/ 	.word	index@(_Z29matrix_print_float_GPU_kerneliiPf)
        /*0200*/ 	.word	0x00000018


	//----- nvinfo : EIATTR_FRAME_SIZE
	.align		4
.L_91:
        /*0204*/ 	.byte	0x04, 0x11
        /*0206*/ 	.short	(.L_93 - .L_92)
	.align		4
.L_92:
        /*0208*/ 	.word	index@(_Z29matrix_print_float_GPU_kerneliiPf)
        /*020c*/ 	.word	0x00000010


	//----- nvinfo : EIATTR_REGCOUNT
	.align		4
.L_93:
        /*0210*/ 	.byte	0x04, 0x2f
        /*0212*/ 	.short	(.L_95 - .L_94)
	.align		4
.L_94:
        /*0214*/ 	.word	index@(_Z30matrix_print_double_GPU_kerneliiPd)
        /*0218*/ 	.word	0x00000018


	//----- nvinfo : EIATTR_FRAME_SIZE
	.align		4
.L_95:
        /*021c*/ 	.byte	0x04, 0x11
        /*021e*/ 	.short	(.L_97 - .L_96)
	.align		4
.L_96:
        /*0220*/ 	.word	index@(_Z30matrix_print_double_GPU_kerneliiPd)
        /*0224*/ 	.word	0x00000010


	//----- nvinfo : EIATTR_REGCOUNT
	.align		4
.L_97:
        /*0228*/ 	.byte	0x04, 0x2f
        /*022a*/ 	.short	(.L_99 - .L_98)
	.align		4
.L_98:
        /*022c*/ 	.word	index@(_Z24int_2double_array_kerneliiPiiPdi)
        /*0230*/ 	.word	0x0000000c


	//----- nvinfo : EIATTR_FRAME_SIZE
	.align		4
.L_99:
        /*0234*/ 	.byte	0x04, 0x11
        /*0236*/ 	.short	(.L_101 - .L_100)
	.align		4
.L_100:
        /*0238*/ 	.word	index@(_Z24int_2double_array_kerneliiPiiPdi)
        /*023c*/ 	.word	0x00000000


	//----- nvinfo : EIATTR_REGCOUNT
	.align		4
.L_101:
        /*0240*/ 	.byte	0x04, 0x2f
        /*0242*/ 	.short	(.L_103 - .L_102)
	.align		4
.L_102:
        /*0244*/ 	.word	index@(_Z30int_2double_array_kernel_unaryiiPii)
        /*0248*/ 	.word	0x0000000a


	//----- nvinfo : EIATTR_FRAME_SIZE
	.align		4
.L_103:
        /*024c*/ 	.byte	0x04, 0x11
        /*024e*/ 	.short	(.L_105 - .L_104)
	.align		4
.L_104:
        /*0250*/ 	.word	index@(_Z30int_2double_array_kernel_unaryiiPii)
        /*0254*/ 	.word	0x00000000


	//----- nvinfo : EIATTR_REGCOUNT
	.align		4
.L_105:
        /*0258*/ 	.byte	0x04, 0x2f
        /*025a*/ 	.short	(.L_107 - .L_106)
	.align		4
.L_106:
        /*025c*/ 	.word	index@(_Z24double_2int_array_kerneliiPdiPii)
        /*0260*/ 	.word	0x0000000c


	//----- nvinfo : EIATTR_FRAME_SIZE
	.align		4
.L_107:
        /*0264*/ 	.byte	0x04, 0x11
        /*0266*/ 	.short	(.L_109 - .L_108)
	.align		4
.L_108:
        /*0268*/ 	.word	index@(_Z24double_2int_array_kerneliiPdiPii)
        /*026c*/ 	.word	0x00000000


	//----- nvinfo : EIATTR_REGCOUNT
	.align		4
.L_109:
        /*0270*/ 	.byte	0x04, 0x2f
        /*0272*/ 	.short	(.L_111 - .L_110)
	.align		4
.L_110:
        /*0274*/ 	.word	index@(_Z23int2double_array_kerneliiPiiPdi)
        /*0278*/ 	.word	0x0000000c


	//----- nvinfo : EIATTR_FRAME_SIZE
	.align		4
.L_111:
        /*027c*/ 	.byte	0x04, 0x11
        /*027e*/ 	.short	(.L_113 - .L_112)
	.align		4
.L_112:
        /*0280*/ 	.word	index@(_Z23int2double_array_kerneliiPiiPdi)
        /*0284*/ 	.word	0x00000000


	//----- nvinfo : EIATTR_REGCOUNT
	.align		4
.L_113:
        /*0288*/ 	.byte	0x04, 0x2f
        /*028a*/ 	.short	(.L_115 - .L_114)
	.align		4
.L_114:
        /*028c*/ 	.word	index@(_Z30double_2int_array_kernel_unaryiiPdi)
        /*0290*/ 	.word	0x0000000a


	//----- nvinfo : EIATTR_FRAME_SIZE
	.align		4
.L_115:
        /*0294*/ 	.byte	0x04, 0x11
        /*0296*/ 	.short	(.L_117 - .L_116)
	.align		4
.L_116:
        /*0298*/ 	.word	index@(_Z30double_2int_array_kernel_unaryiiPdi)
        /*029c*/ 	.word	0x00000000


	//----- nvinfo : EIATTR_REGCOUNT
	.align		4
.L_117:
        /*02a0*/ 	.byte	0x04, 0x2f
        /*02a2*/ 	.short	(.L_119 - .L_118)
	.align		4
.L_118:
        /*02a4*/ 	.word	index@(_Z23int_2float_array_kerneliiPiiPfi)
        /*02a8*/ 	.word	0x0000000a


	//----- nvinfo : EIATTR_FRAME_SIZE
	.align		4
.L_119:
        /*02ac*/ 	.byte	0x04, 0x11
        /*02ae*/ 	.short	(.L_121 - .L_120)
	.align		4
.L_120:
        /*02b0*/ 	.word	index@(_Z23int_2float_array_kerneliiPiiPfi)
        /*02b4*/ 	.word	0x00000000


	//----- nvinfo : EIATTR_REGCOUNT
	.align		4
.L_121:
        /*02b8*/ 	.byte	0x04, 0x2f
        /*02ba*/ 	.short	(.L_123 - .L_122)
	.align		4
.L_122:
        /*02bc*/ 	.word	index@(_Z29int_2float_array_kernel_unaryiiPii)
        /*02c0*/ 	.word	0x00000008


	//----- nvinfo : EIATTR_FRAME_SIZE
	.align		4
.L_123:
        /*02c4*/ 	.byte	0x04, 0x11
        /*02c6*/ 	.short	(.L_125 - .L_124)
	.align		4
.L_124:
        /*02c8*/ 	.word	index@(_Z29int_2float_array_kernel_unaryiiPii)
        /*02cc*/ 	.word	0x00000000


	//----- nvinfo : EIATTR_REGCOUNT
	.align		4
.L_125:
        /*02d0*/ 	.byte	0x04, 0x2f
        /*02d2*/ 	.short	(.L_127 - .L_126)
	.align		4
.L_126:
        /*02d4*/ 	.word	index@(_Z23float_2int_array_kerneliiPfiPii)
        /*02d8*/ 	.word	0x0000000c


	//----- nvinfo : EIATTR_FRAME_SIZE
	.align		4
.L_127:
        /*02dc*/ 	.byte	0x04, 0x11
        /*02de*/ 	.short	(.L_129 - .L_128)
	.align		4
.L_128:
        /*02e0*/ 	.word	index@(_Z23float_2int_array_kerneliiPfiPii)
        /*02e4*/ 	.word	0x00000000


	//----- nvinfo : EIATTR_REGCOUNT
	.align		4
.L_129:
        /*02e8*/ 	.byte	0x04, 0x2f
        /*02ea*/ 	.short	(.L_131 - .L_130)
	.align		4
.L_130:
        /*02ec*/ 	.word	index@(_Z22int2float_array_kerneliiPiiPfi)
        /*02f0*/ 	.word	0x0000000a


	//----- nvinfo : EIATTR_FRAME_SIZE
	.align		4
.L_131:
        /*02f4*/ 	.byte	0x04, 0x11
        /*02f6*/ 	.short	(.L_133 - .L_132)
	.align		4
.L_132:
        /*02f8*/ 	.word	index@(_Z22int2float_array_kerneliiPiiPfi)
        /*02fc*/ 	.word	0x00000000


	//----- nvinfo : EIATTR_REGCOUNT
	.align		4
.L_133:
        /*0300*/ 	.byte	0x04, 0x2f
        /*0302*/ 	.short	(.L_135 - .L_134)
	.align		4
.L_134:
        /*0304*/ 	.word	index@(_Z29float_2int_array_kernel_unaryiiPfi)
        /*0308*/ 	.word	0x00000008


	//----- nvinfo : EIATTR_FRAME_SIZE
	.align		4
.L_135:
        /*030c*/ 	.byte	0x04, 0x11
        /*030e*/ 	.short	(.L_137 - .L_136)
	.align		4
.L_136:
        /*0310*/ 	.word	index@(_Z29float_2int_array_kernel_unaryiiPfi)
        /*0314*/ 	.word	0x00000000


	//----- nvinfo : EIATTR_REGCOUNT
	.align		4
.L_137:
        /*0318*/ 	.byte	0x04, 0x2f
        /*031a*/ 	.short	(.L_139 - .L_138)
	.align		4
.L_138:
        /*031c*/ 	.word	index@(_Z14gaussianKerneliiiiffPfi)
        /*0320*/ 	.word	0x0000001c


	//----- nvinfo : EIATTR_FRAME_SIZE
	.align		4
.L_139:
        /*0324*/ 	.byte	0x04, 0x11
        /*0326*/ 	.short	(.L_141 - .L_140)
	.align		4
.L_140:
        /*0328*/ 	.word	index@($__internal_0_$__cuda_sm20_div_rn_f64_full)
        /*032c*/ 	.word	0x00000000


	//----- nvinfo : EIATTR_FRAME_SIZE
	.align		4
.L_141:
        /*0330*/ 	.byte	0x04, 0x11
        /*0332*/ 	.short	(.L_143 - .L_142)
	.align		4
.L_142:
        /*0334*/ 	.word	index@(_Z14gaussianKerneliiiiffPfi)
        /*0338*/ 	.word	0x00000000


	//----- nvinfo : EIATTR_REGCOUNT
	.align		4
.L_143:
        /*033c*/ 	.byte	0x04, 0x2f
        /*033e*/ 	.short	(.L_145 - .L_144)
	.align		4
.L_144:
        /*0340*/ 	.word	index@(_Z28hamming_subtract_ones_kerneliiPaS_ii)
        /*0344*/ 	.word	0x0000000a


	//----- nvinfo : EIATTR_FRAME_SIZE
	.align		4
.L_145:
        /*0348*/ 	.byte	0x04, 0x11
        /*034a*/ 	.short	(.L_147 - .L_146)
	.align		4
.L_146:
        /*034c*/ 	.word	index@(_Z28hamming_subtract_ones_kerneliiPaS_ii)
        /*0350*/ 	.word	0x00000000


	//----- nvinfo : EIATTR_REGCOUNT
	.align		4
.L_147:
        /*0354*/ 	.byte	0x04, 0x2f
        /*0356*/ 	.short	(.L_149 - .L_148)
	.align		4
.L_148:
        /*0358*/ 	.word	index@(_Z28hamming_get_id_matrix_kerneliiPaS_ii)
        /*035c*/ 	.word	0x0000000a


	//----- nvinfo : EIATTR_FRAME_SIZE
	.align		4
.L_149:
        /*0360*/ 	.byte	0x04, 0x11
        /*0362*/ 	.short	(.L_151 - .L_150)
	.align		4
.L_150:
        /*0364*/ 	.word	index@(_Z28hamming_get_id_matrix_kerneliiPaS_ii)
        /*0368*/ 	.word	0x00000000


	//----- nvinfo : EIATTR_REGCOUNT
	.align		4
.L_151:
        /*036c*/ 	.byte	0x04, 0x2f
        /*036e*/ 	.short	(.L_153 - .L_152)
	.align		4
.L_152:
        /*0370*/ 	.word	index@(_Z20hamming_merge_kerneliiPiS_i)
        /*0374*/ 	.word	0x0000000c


	//----- nvinfo : EIATTR_FRAME_SIZE
	.align		4
.L_153:
        /*0378*/ 	.byte	0x04, 0x11
        /*037a*/ 	.short	(.L_155 - .L_154)
	.align		4
.L_154:
        /*037c*/ 	.word	index@(_Z20hamming_merge_kerneliiPiS_i)
        /*0380*/ 	.word	0x00000000


	//----- nvinfo : EIATTR_MIN_STACK_SIZE
	.align		4
.L_155:
        /*0384*/ 	.byte	0x04, 0x12
        /*0386*/ 	.short	(.L_157 - .L_156)
	.align		4
.L_156:
        /*0388*/ 	.word	index@(_Z20hamming_merge_kerneliiPiS_i)
        /*038c*/ 	.word	0x00000000


	//----- nvinfo : EIATTR_MIN_STACK_SIZE
	.align		4
.L_157:
        /*0390*/ 	.byte	0x04, 0x12
        /*0392*/ 	.short	(.L_159 - .L_158)
	.align		4
.L_158:
        /*0394*/ 	.word	index@(_Z28hamming_get_id_matrix_kerneliiPaS_ii)
        /*0398*/ 	.word	0x00000000


	//----- nvinfo : EIATTR_MIN_STACK_SIZE
	.align		4
.L_159:
        /*039c*/ 	.byte	0x04, 0x12
        /*039e*/ 	.short	(.L_161 - .L_160)
	.align		4
.L_160:
        /*03a0*/ 	.word	index@(_Z28hamming_subtract_ones_kerneliiPaS_ii)
        /*03a4*/ 	.word	0x00000000


	//----- nvinfo : EIATTR_MIN_STACK_SIZE
	.align		4
.L_161:
        /*03a8*/ 	.byte	0x04, 0x12
        /*03aa*/ 	.short	(.L_163 - .L_162)
	.align		4
.L_162:
        /*03ac*/ 	.word	index@(_Z14gaussianKerneliiiiffPfi)
        /*03b0*/ 	.word	0x00000000


	//----- nvinfo : EIATTR_MIN_STACK_SIZE
	.align		4
.L_163:
        /*03b4*/ 	.byte	0x04, 0x12
        /*03b6*/ 	.short	(.L_165 - .L_164)
	.align		4
.L_164:
        /*03b8*/ 	.word	index@(_Z29float_2int_array_kernel_unaryiiPfi)
        /*03bc*/ 	.word	0x00000000


	//----- nvinfo : EIATTR_MIN_STACK_SIZE
	.align		4
.L_165:
        /*03c0*/ 	.byte	0x04, 0x12
        /*03c2*/ 	.short	(.L_167 - .L_166)
	.align		4
.L_166:
        /*03c4*/ 	.word	index@(_Z22int2float_array_kerneliiPiiPfi)
        /*03c8*/ 	.word	0x00000000


	//----- nvinfo : EIATTR_MIN_STACK_SIZE
	.align		4
.L_167:
        /*03cc*/ 	.byte	0x04, 0x12
        /*03ce*/ 	.short	(.L_169 - .L_168)
	.align		4
.L_168:
        /*03d0*/ 	.word	index@(_Z23float_2int_array_kerneliiPfiPii)
        /*03d4*/ 	.word	0x00000000


	//----- nvinfo : EIATTR_MIN_STACK_SIZE
	.align		4
.L_169:
        /*03d8*/ 	.byte	0x04, 0x12
        /*03da*/ 	.short	(.L_171 - .L_170)
	.align		4
.L_170:
        /*03dc*/ 	.word	index@(_Z29int_2float_array_kernel_unaryiiPii)
        /*03e0*/ 	.word	0x00000000


	//----- nvinfo : EIATTR_MIN_STACK_SIZE
	.align		4
.L_171:
        /*03e4*/ 	.byte	0x04, 0x12
        /*03e6*/ 	.short	(.L_173 - .L_172)
	.align		4
.L_172:
        /*03e8*/ 	.word	index@(_Z23int_2float_array_kerneliiPiiPfi)
        /*03ec*/ 	.word	0x00000000


	//----- nvinfo : EIATTR_MIN_STACK_SIZE
	.align		4
.L_173:
        /*03f0*/ 	.byte	0x04, 0x12
        /*03f2*/ 	.short	(.L_175 - .L_174)
	.align		4
.L_174:
        /*03f4*/ 	.word	index@(_Z30double_2int_array_kernel_unaryiiPdi)
        /*03f8*/ 	.word	0x00000000


	//----- nvinfo : EIATTR_MIN_STACK_SIZE
	.align		4
.L_175:
        /*03fc*/ 	.byte	0x04, 0x12
        /*03fe*/ 	.short	(.L_177 - .L_176)
	.align		4
.L_176:
        /*0400*/ 	.word	index@(_Z23int2double_array_kerneliiPiiPdi)
        /*0404*/ 	.word	0x00000000


	//----- nvinfo : EIATTR_MIN_STACK_SIZE
	.align		4
.L_177:
        /*0408*/ 	.byte	0x04, 0x12
        /*040a*/ 	.short	(.L_179 - .L_178)
	.align		4
.L_178:
        /*040c*/ 	.word	index@(_Z24double_2int_array_kerneliiPdiPii)
        /*0410*/ 	.word	0x00000000


	//----- nvinfo : EIATTR_MIN_STACK_SIZE
	.align		4
.L_179:
        /*0414*/ 	.byte	0x04, 0x12
        /*0416*/ 	.short	(.L_181 - .L_180)
	.align		4
.L_180:
        /*0418*/ 	.word	index@(_Z30int_2double_array_kernel_unaryiiPii)
        /*041c*/ 	.word	0x00000000


	//----- nvinfo : EIATTR_MIN_STACK_SIZE
	.align		4
.L_181:
        /*0420*/ 	.byte	0x04, 0x12
        /*0422*/ 	.short	(.L_183 - .L_182)
	.align		4
.L_182:
        /*0424*/ 	.word	index@(_Z24int_2double_array_kerneliiPiiPdi)
        /*0428*/ 	.word	0x00000000


	//----- nvinfo : EIATTR_MIN_STACK_SIZE
	.align		4
.L_183:
        /*042c*/ 	.byte	0x04, 0x12
        /*042e*/ 	.short	(.L_185 - .L_184)
	.align		4
.L_184:
        /*0430*/ 	.word	index@(_Z30matrix_print_double_GPU_kerneliiPd)
        /*0434*/ 	.word	0x00000010


	//----- nvinfo : EIATTR_MIN_STACK_SIZE
	.align		4
.L_185:
        /*0438*/ 	.byte	0x04, 0x12
        /*043a*/ 	.short	(.L_187 - .L_186)
	.align		4
.L_186:
        /*043c*/ 	.word	index@(_Z29matrix_print_float_GPU_kerneliiPf)
        /*0440*/ 	.word	0x00000010


	//----- nvinfo : EIATTR_MIN_STACK_SIZE
	.align		4
.L_187:
        /*0444*/ 	.byte	0x04, 0x12
        /*0446*/ 	.short	(.L_189 - .L_188)
	.align		4
.L_188:
        /*0448*/ 	.word	index@(_Z29matrix_print_int32_GPU_kerneliiPi)
        /*044c*/ 	.word	0x00000010


	//----- nvinfo : EIATTR_MIN_STACK_SIZE
	.align		4
.L_189:
        /*0450*/ 	.byte	0x04, 0x12
        /*0452*/ 	.short	(.L_191 - .L_190)
	.align		4
.L_190:
        /*0454*/ 	.word	index@(_Z28matrix_print_int8_GPU_kerneliiPa)
        /*0458*/ 	.word	0x00000010


	//----- nvinfo : EIATTR_MIN_STACK_SIZE
	.align		4
.L_191:
        /*045c*/ 	.byte	0x04, 0x12
        /*045e*/ 	.short	(.L_193 - .L_192)
	.align		4
.L_192:
        /*0460*/ 	.word	index@(_Z23memcpy_int32_GPU_kerneliiPiS_)
        /*0464*/ 	.word	0x00000000


	//----- nvinfo : EIATTR_MIN_STACK_SIZE
	.align		4
.L_193:
        /*0468*/ 	.byte	0x04, 0x12
        /*046a*/ 	.short	(.L_195 - .L_194)
	.align		4
.L_194:
        /*046c*/ 	.word	index@(_Z23memcpy_float_GPU_kerneliiPfS_)
        /*0470*/ 	.word	0x00000000


	//----- nvinfo : EIATTR_MIN_STACK_SIZE
	.align		4
.L_195:
        /*0474*/ 	.byte	0x04, 0x12
        /*0476*/ 	.short	(.L_197 - .L_196)
	.align		4
.L_196:
        /*0478*/ 	.word	index@(_Z22memcpy_half_GPU_kerneliiP6__halfS0_)
        /*047c*/ 	.word	0x00000000


	//----- nvinfo : EIATTR_MIN_STACK_SIZE
	.align		4
.L_197:
        /*0480*/ 	.byte	0x04, 0x12
        /*0482*/ 	.short	(.L_199 - .L_198)
	.align		4
.L_198:
        /*0484*/ 	.word	index@(_Z22double2half_GPU_kerneliiPKdiP6__halfi)
        /*0488*/ 	.word	0x00000000


	//----- nvinfo : EIATTR_MIN_STACK_SIZE
	.align		4
.L_199:
        /*048c*/ 	.byte	0x04, 0x12
        /*048e*/ 	.short	(.L_201 - .L_200)
	.align		4
.L_200:
        /*0490*/ 	.word	index@(_Z22half2double_GPU_kerneliiPK6__halfiPdi)
        /*0494*/ 	.word	0x00000000


	//----- nvinfo : EIATTR_MIN_STACK_SIZE
	.align		4
.L_201:
        /*0498*/ 	.byte	0x04, 0x12
        /*049a*/ 	.short	(.L_203 - .L_202)
	.align		4
.L_202:
        /*049c*/ 	.word	index@(_Z21float2half_GPU_kerneliiPKfiP6__halfi)
        /*04a0*/ 	.word	0x00000000


	//----- nvinfo : EIATTR_MIN_STACK_SIZE
	.align		4
.L_203:
        /*04a4*/ 	.byte	0x04, 0x12
        /*04a6*/ 	.short	(.L_205 - .L_204)
	.align		4
.L_204:
        /*04a8*/ 	.word	index@(_Z21half2float_GPU_kerneliiPK6__halfiPfi)
        /*04ac*/ 	.word	0x00000000


	//----- nvinfo : EIATTR_MIN_STACK_SIZE
	.align		4
.L_205:
        /*04b0*/ 	.byte	0x04, 0x12
        /*04b2*/ 	.short	(.L_207 - .L_206)
	.align		4
.L_206:
        /*04b4*/ 	.word	index@(_Z23double2float_GPU_kerneliiPKdiPfi)
        /*04b8*/ 	.word	0x00000000


	//----- nvinfo : EIATTR_MIN_STACK_SIZE
	.align		4
.L_207:
        /*04bc*/ 	.byte	0x04, 0x12
        /*04be*/ 	.short	(.L_209 - .L_208)
	.align		4
.L_208:
        /*04c0*/ 	.word	index@(_Z23float2double_GPU_kerneliiPKfiPdi)
        /*04c4*/ 	.word	0x00000000


	//----- nvinfo : EIATTR_MIN_STACK_SIZE
	.align		4
.L_209:
        /*04c8*/ 	.byte	0x04, 0x12
        /*04ca*/ 	.short	(.L_211 - .L_210)
	.align		4
.L_210:
        /*04cc*/ 	.word	index@(_Z20memcpy_bf_GPU_kerneliiP13__nv_bfloat16S0_)
        /*04d0*/ 	.word	0x00000000


	//----- nvinfo : EIATTR_MIN_STACK_SIZE
	.align		4
.L_211:
        /*04d4*/ 	.byte	0x04, 0x12
        /*04d6*/ 	.short	(.L_213 - .L_212)
	.align		4
.L_212:
        /*04d8*/ 	.word	index@(_Z19bf2float_GPU_kerneliiPK13__nv_bfloat16iPfi)
        /*04dc*/ 	.word	0x00000000


	//----- nvinfo : EIATTR_MIN_STACK_SIZE
	.align		4
.L_213:
        /*04e0*/ 	.byte	0x04, 0x12
        /*04e2*/ 	.short	(.L_215 - .L_214)
	.align		4
.L_214:
        /*04e4*/ 	.word	index@(_Z19float2bf_GPU_kerneliiPKfiP13__nv_bfloat16i)
        /*04e8*/ 	.word	0x00000000


	//----- nvinfo : EIATTR_MIN_STACK_SIZE
	.align		4
.L_215:
        /*04ec*/ 	.byte	0x04, 0x12
        /*04ee*/ 	.short	(.L_217 - .L_216)
	.align		4
.L_216:
        /*04f0*/ 	.word	index@(_Z20double2bf_GPU_kerneliiPKdiP13__nv_bfloat16i)
        /*04f4*/ 	.word	0x00000000


	//----- nvinfo : EIATTR_MIN_STACK_SIZE
	.align		4
.L_217:
        /*04f8*/ 	.byte	0x04, 0x12
        /*04fa*/ 	.short	(.L_219 - .L_218)
	.align		4
.L_218:
        /*04fc*/ 	.word	index@(_Z19half2fp8_GPU_kerneliiPK6__halfiPhi)
        /*0500*/ 	.word	0x00000000


	//----- nvinfo : EIATTR_MIN_STACK_SIZE
	.align		4
.L_219:
        /*0504*/ 	.byte	0x04, 0x12
        /*0506*/ 	.short	(.L_221 - .L_220)
	.align		4
.L_220:
        /*0508*/ 	.word	index@(_Z20float2fp8_GPU_kerneliiPKfiPhi)
        /*050c*/ 	.word	0x00000000


	//----- nvinfo : EIATTR_MIN_STACK_SIZE
	.align		4
.L_221:
        /*0510*/ 	.byte	0x04, 0x12
        /*0512*/ 	.short	(.L_223 - .L_222)
	.align		4
.L_222:
        /*0514*/ 	.word	index@(_Z21double2fp8_GPU_kerneliiPKdiPhi)
        /*0518*/ 	.word	0x00000000


	//----- nvinfo : EIATTR_MIN_STACK_SIZE
	.align		4
.L_223:
        /*051c*/ 	.byte	0x04, 0x12
        /*051e*/ 	.short	(.L_225 - .L_224)
	.align		4
.L_224:
        /*0520*/ 	.word	index@(_Z40climate_emulator_print_double_GPU_kernelPdiii)
        /*0524*/ 	.word	0x00000010


	//----- nvinfo : EIATTR_MIN_STACK_SIZE
	.align		4
.L_225:
        /*0528*/ 	.byte	0x04, 0x12
        /*052a*/ 	.short	(.L_227 - .L_226)
	.align		4
.L_226:
        /*052c*/ 	.word	index@(_Z41climate_emulator_print_complex_GPU_kernelP7double2iii)
        /*0530*/ 	.word	0x00000018


	//----- nvinfo : EIATTR_MIN_STACK_SIZE
	.align		4
.L_227:
        /*0534*/ 	.byte	0x04, 0x12
        /*0536*/ 	.short	(.L_229 - .L_228)
	.align		4
.L_228:
        /*0538*/ 	.word	index@(_Z35climate_emulator_reshape_GPU_kernelPdP7double2ii)
        /*053c*/ 	.word	0x00000000
.L_229:


//--------------------- .nv.compat                --------------------------
	.section	.nv.compat,"",@"SHT_CUDA_COMPAT_INFO"
	.align	4
        /*0000*/ 	.byte	0x02, 0x09, 0x00, 0x00, 0x02, 0x02, 0x02, 0x00, 0x02, 0x05, 0x05, 0x00, 0x03, 0x07, 0x01, 0x01
        /*0010*/ 	.byte	0x02, 0x03, 0x00, 0x00, 0x02, 0x06, 0x01, 0x00, 0x04, 0x0b, 0x08, 0x00, 0x01, 0x00, 0x00, 0x00
        /*0020*/ 	.byte	0x00, 0x00, 0x00, 0x00


//--------------------- .nv.info._Z20hamming_merge_kerneliiPiS_i --------------------------
	.section	.nv.info._Z20hamming_merge_kerneliiPiS_i,"",@"SHT_CUDA_INFO"
	.sectionflags	@""
	.align	4


	//----- nvinfo : EIATTR_CUDA_API_VERSION
	.align		4
        /*0000*/ 	.byte	0x04, 0x37
        /*0002*/ 	.short	(.L_231 - .L_230)
.L_230:
        /*0004*/ 	.word	0x00000082


	//----- nvinfo : EIATTR_KPARAM_INFO
	.align		4
.L_231:
        /*0008*/ 	.byte	0x04, 0x17
        /*000a*/ 	.short	(.L_233 - .L_232)
.L_232:
        /*000c*/ 	.word	0x00000000
        /*0010*/ 	.short	0x0004
        /*0012*/ 	.short	0x0018
        /*0014*/ 	.byte	0x00, 0xf0, 0x11, 0x00


	//----- nvinfo : EIATTR_KPARAM_INFO
	.align		4
.L_233:
        /*0018*/ 	.byte	0x04, 0x17
        /*001a*/ 	.short	(.L_235 - .L_234)
.L_234:
        /*001c*/ 	.word	0x00000000
        /*0020*/ 	.short	0x0003
        /*0022*/ 	.short	0x0010
        /*0024*/ 	.byte	0x00, 0xf5, 0x21, 0x00


	//----- nvinfo : EIATTR_KPARAM_INFO
	.align		4
.L_235:
        /*0028*/ 	.byte	0x04, 0x17
        /*002a*/ 	.short	(.L_237 - .L_236)
.L_236:
        /*002c*/ 	.word	0x00000000
        /*0030*/ 	.short	0x0002
        /*0032*/ 	.short	0x0008
        /*0034*/ 	.byte	0x00, 0xf5, 0x21, 0x00


	//----- nvinfo : EIATTR_KPARAM_INFO
	.align		4
.L_237:
        /*0038*/ 	.byte	0x04, 0x17
        /*003a*/ 	.short	(.L_239 - .L_238)
.L_238:
        /*003c*/ 	.word	0x00000000
        /*0040*/ 	.short	0x0001
        /*0042*/ 	.short	0x0004
        /*0044*/ 	.byte	0x00, 0xf0, 0x11, 0x00


	//----- nvinfo : EIATTR_KPARAM_INFO
	.align		4
.L_239:
        /*0048*/ 	.byte	0x04, 0x17
        /*004a*/ 	.short	(.L_241 - .L_240)
.L_240:
        /*004c*/ 	.word	0x00000000
        /*0050*/ 	.short	0x0000
        /*0052*/ 	.short	0x0000
        /*0054*/ 	.byte	0x00, 0xf0, 0x11, 0x00


	//----- nvinfo : EIATTR_SPARSE_MMA_MASK
	.align		4
.L_241:
        /*0058*/ 	.byte	0x03, 0x50
        /*005a*/ 	.short	0x0000


	//----- nvinfo : EIATTR_MAXREG_COUNT
	.align		4
        /*005c*/ 	.byte	0x03, 0x1b
        /*005e*/ 	.short	0x00ff


	//----- nvinfo : EIATTR_MERCURY_ISA_VERSION
	.align		4
        /*0060*/ 	.byte	0x03, 0x5f
        /*0062*/ 	.short	0x0101


	//----- nvinfo : EIATTR_VRC_CTA_INIT_COUNT
	.align		4
        /*0064*/ 	.byte	0x02, 0x4a
	.zero		1
	.zero		1


	//----- nvinfo : EIATTR_EXIT_INSTR_OFFSETS
	.align		4
        /*0068*/ 	.byte	0x04, 0x1c
        /*006a*/ 	.short	(.L_243 - .L_242)


	//   ....[0]....
.L_242:
        /*006c*/ 	.word	0x000000c0


	//   ....[1]....
        /*0070*/ 	.word	0x00000190


	//----- nvinfo : EIATTR_CBANK_PARAM_SIZE
	.align		4
.L_243:
        /*0074*/ 	.byte	0x03, 0x19
        /*0076*/ 	.short	0x001c


	//----- nvinfo : EIATTR_PARAM_CBANK
	.align		4
        /*0078*/ 	.byte	0x04, 0x0a
        /*007a*/ 	.short	(.L_245 - .L_244)
	.align		4
.L_244:
        /*007c*/ 	.word	index@(.nv.constant0._Z20hamming_merge_kerneliiPiS_i)
        /*0080*/ 	.short	0x0380
        /*0082*/ 	.short	0x001c


	//----- nvinfo : EIATTR_SW_WAR
	.align		4
.L_245:
        /*0084*/ 	.byte	0x04, 0x36
        /*0086*/ 	.short	(.L_247 - .L_246)
.L_246:
        /*0088*/ 	.word	0x00000008
.L_247:


//--------------------- .nv.info._Z28hamming_get_id_matrix_kerneliiPaS_ii --------------------------
	.section	.nv.info._Z28hamming_get_id_matrix_kerneliiPaS_ii,"",@"SHT_CUDA_INFO"
	.sectionflags	@""
	.align	4


	//----- nvinfo : EIATTR_CUDA_API_VERSION
	.align		4
        /*0000*/ 	.byte	0x04, 0x37
        /*0002*/ 	.short	(.L_249 - .L_248)
.L_248:
        /*0004*/ 	.word	0x00000082


	//----- nvinfo : EIATTR_KPARAM_INFO
	.align		4
.L_249:
        /*0008*/ 	.byte	0x04, 0x17
        /*000a*/ 	.short	(.L_251 - .L_250)
.L_250:
        /*000c*/ 	.word	0x00000000
        /*0010*/ 	.short	0x0005
        /*0012*/ 	.short	0x001c
        /*0014*/ 	.byte	0x00, 0xf0, 0x11, 0x00


	//----- nvinfo : EIATTR_KPARAM_INFO
	.align		4
.L_251:
        /*0018*/ 	.byte	0x04, 0x17
        /*001a*/ 	.short	(.L_253 - .L_252)
.L_252:
        /*001c*/ 	.word	0x00000000
        /*0020*/ 	.short	0x0004
        /*0022*/ 	.short	0x0018
        /*0024*/ 	.byte	0x00, 0xf0, 0x11, 0x00


	//----- nvinfo : EIATTR_KPARAM_INFO
	.align		4
.L_253:
        /*0028*/ 	.byte	0x04, 0x17
        /*002a*/ 	.short	(.L_255 - .L_254)
.L_254:
        /*002c*/ 	.word	0x00000000
        /*0030*/ 	.short	0x0003
        /*0032*/ 	.short	0x0010
        /*0034*/ 	.byte	0x00, 0xf5, 0x21, 0x00


	//----- nvinfo : EIATTR_KPARAM_INFO
	.align		4
.L_255:
        /*0038*/ 	.byte	0x04, 0x17
        /*003a*/ 	.short	(.L_257 - .L_256)
.L_256:
        /*003c*/ 	.word	0x00000000
        /*0040*/ 	.short	0x0002
        /*0042*/ 	.short	0x0008
        /*0044*/ 	.byte	0x00, 0xf5, 0x21, 0x00


	//----- nvinfo : EIATTR_KPARAM_INFO
	.align		4
.L_257:
        /*0048*/ 	.byte	0x04, 0x17
        /*004a*/ 	.short	(.L_259 - .L_258)
.L_258:
        /*004c*/ 	.word	0x00000000
        /*0050*/ 	.short	0x0001
        /*0052*/ 	.short	0x0004
        /*0054*/ 	.byte	0x00, 0xf0, 0x11, 0x00


	//----- nvinfo : EIATTR_KPARAM_INFO
	.align		4
.L_259:
        /*0058*/ 	.byte	0x04, 0x17
        /*005a*/ 	.short	(.L_261 - .L_260)
.L_260:
        /*005c*/ 	.word	0x00000000
        /*0060*/ 	.short	0x0000
        /*0062*/ 	.short	0x0000
        /*0064*/ 	.byte	0x00, 0xf0, 0x11, 0x00


	//----- nvinfo : EIATTR_SPARSE_MMA_MASK
	.align		4
.L_261:
        /*0068*/ 	.byte	0x03, 0x50
        /*006a*/ 	.short	0x0000


	//----- nvinfo : EIATTR_MAXREG_COUNT
	.align		4
        /*006c*/ 	.byte	0x03, 0x1b
        /*006e*/ 	.short	0x00ff


	//----- nvinfo : EIATTR_MERCURY_ISA_VERSION
	.align		4
        /*0070*/ 	.byte	0x03, 0x5f
        /*0072*/ 	.short	0x0101


	//----- nvinfo : EIATTR_VRC_CTA_INIT_COUNT
	.align		4
        /*0074*/ 	.byte	0x02, 0x4a
	.zero		1
	.zero		1


	//----- nvinfo : EIATTR_EXIT_INSTR_OFFSETS
	.align		4
        /*0078*/ 	.byte	0x04, 0x1c
        /*007a*/ 	.short	(.L_263 - .L_262)


	//   ....[0]....
.L_262:
        /*007c*/ 	.word	0x000000c0


	//   ....[1]....
        /*0080*/ 	.word	0x000001b0


	//   ....[2]....
        /*0084*/ 	.word	0x00000200


	//----- nvinfo : EIATTR_CBANK_PARAM_SIZE
	.align		4
.L_263:
        /*0088*/ 	.byte	0x03, 0x19
        /*008a*/ 	.short	0x0020


	//----- nvinfo : EIATTR_PARAM_CBANK
	.align		4
        /*008c*/ 	.byte	0x04, 0x0a
        /*008e*/ 	.short	(.L_265 - .L_264)
	.align		4
.L_264:
        /*0090*/ 	.word	index@(.nv.constant0._Z28hamming_get_id_matrix_kerneliiPaS_ii)
        /*0094*/ 	.short	0x0380
        /*0096*/ 	.short	0x0020


	//----- nvinfo : EIATTR_SW_WAR
	.align		4
.L_265:
        /*0098*/ 	.byte	0x04, 0x36
        /*009a*/ 	.short	(.L_267 - .L_266)
.L_266:
        /*009c*/ 	.word	0x00000008
.L_267:


//--------------------- .nv.info._Z28hamming_subtract_ones_kerneliiPaS_ii --------------------------
	.section	.nv.info._Z28hamming_subtract_ones_kerneliiPaS_ii,"",@"SHT_CUDA_INFO"
	.sectionflags	@""
	.align	4


	//----- nvinfo : EIATTR_CUDA_API_VERSION
	.align		4
        /*0000*/ 	.byte	0x04, 0x37
        /*0002*/ 	.short	(.L_269 - .L_268)
.L_268:
        /*0004*/ 	.word	0x00000082


	//----- nvinfo : EIATTR_KPARAM_INFO
	.align		4
.L_269:
        /*0008*/ 	.byte	0x04, 0x17
        /*000a*/ 	.short	(.L_271 - .L_270)
.L_270:
        /*000c*/ 	.word	0x00000000
        /*0010*/ 	.short	0x0005
        /*0012*/ 	.short	0x001c
        /*0014*/ 	.byte	0x00, 0xf0, 0x11, 0x00


	//----- nvinfo : EIATTR_KPARAM_INFO
	.align		4
.L_271:
        /*0018*/ 	.byte	0x04, 0x17
        /*001a*/ 	.short	(.L_273 - .L_272)
.L_272:
        /*001c*/ 	.word	0x00000000
        /*0020*/ 	.short	0x0004
        /*0022*/ 	.short	0x0018
        /*0024*/ 	.byte	0x00, 0xf0, 0x11, 0x00


	//----- nvinfo : EIATTR_KPARAM_INFO
	.align		4
.L_273:
        /*0028*/ 	.byte	0x04, 0x17
        /*002a*/ 	.short	(.L_275 - .L_274)
.L_274:
        /*002c*/ 	.word	0x00000000
        /*0030*/ 	.short	0x0003
        /*0032*/ 	.short	0x0010
        /*0034*/ 	.byte	0x00, 0xf5, 0x21, 0x00


	//----- nvinfo : EIATTR_KPARAM_INFO
	.align		4
.L_275:
        /*0038*/ 	.byte	0x04, 0x17
        /*003a*/ 	.short	(.L_277 - .L_276)
.L_276:
        /*003c*/ 	.word	0x00000000
        /*0040*/ 	.short	0x0002
        /*0042*/ 	.short	0x0008
        /*0044*/ 	.byte	0x00, 0xf5, 0x21, 0x00


	//----- nvinfo : EIATTR_KPARAM_INFO
	.align		4
.L_277:
        /*0048*/ 	.byte	0x04, 0x17
        /*004a*/ 	.short	(.L_279 - .L_278)
.L_278:
        /*004c*/ 	.word	0x00000000
        /*0050*/ 	.short	0x0001
        /*0052*/ 	.short	0x0004
        /*0054*/ 	.byte	0x00, 0xf0, 0x11, 0x00


	//----- nvinfo : EIATTR_KPARAM_INFO
	.align		4
.L_279:
        /*0058*/ 	.byte	0x04, 0x17
        /*005a*/ 	.short	(.L_281 - .L_280)
.L_280:
        /*005c*/ 	.word	0x00000000
        /*0060*/ 	.short	0x0000
        /*0062*/ 	.short	0x0000
        /*0064*/ 	.byte	0x00, 0xf0, 0x11, 0x00


	//----- nvinfo : EIATTR_SPARSE_MMA_MASK
	.align		4
.L_281:
        /*0068*/ 	.byte	0x03, 0x50
        /*006a*/ 	.short	0x0000


	//----- nvinfo : EIATTR_MAXREG_COUNT
	.align		4
        /*006c*/ 	.byte	0x03, 0x1b
        /*006e*/ 	.short	0x00ff


	//----- nvinfo : EIATTR_MERCURY_ISA_VERSION
	.align		4
        /*0070*/ 	.byte	0x03, 0x5f
        /*0072*/ 	.short	0x0101


	//----- nvinfo : EIATTR_VRC_CTA_INIT_COUNT
	.align		4
        /*0074*/ 	.byte	0x02, 0x4a
	.zero		1
	.zero		1


	//----- nvinfo : EIATTR_EXIT_INSTR_OFFSETS
	.align		4
        /*0078*/ 	.byte	0x04, 0x1c
        /*007a*/ 	.short	(.L_283 - .L_282)


	//   ....[0]....
.L_282:
        /*007c*/ 	.word	0x000000c0


	//   ....[1]....
        /*0080*/ 	.word	0x00000190


	//   ....[2]....
        /*0084*/ 	.word	0x00000200


	//----- nvinfo : EIATTR_CBANK_PARAM_SIZE
	.align		4
.L_283:
        /*0088*/ 	.byte	0x03, 0x19
        /*008a*/ 	.short	0x0020


	//----- nvinfo : EIATTR_PARAM_CBANK
	.align		4
        /*008c*/ 	.byte	0x04, 0x0a
        /*008e*/ 	.short	(.L_285 - .L_284)
	.align		4
.L_284:
        /*0090*/ 	.word	index@(.nv.constant0._Z28hamming_subtract_ones_kerneliiPaS_ii)
        /*0094*/ 	.short	0x0380
        /*0096*/ 	.short	0x0020


	//----- nvinfo : EIATTR_SW_WAR
	.align		4
.L_285:
        /*0098*/ 	.byte	0x04, 0x36
        /*009a*/ 	.short	(.L_287 - .L_286)
.L_286:
        /*009c*/ 	.word	0x00000008
.L_287:


//--------------------- .nv.info._Z14gaussianKerneliiiiffPfi --------------------------
	.section	.nv.info._Z14gaussianKerneliiiiffPfi,"",@"SHT_CUDA_INFO"
	.sectionflags	@""
	.align	4


	//----- nvinfo : EIATTR_CUDA_API_VERSION
	.align		4
        /*0000*/ 	.byte	0x04, 0x37
        /*0002*/ 	.short	(.L_289 - .L_288)
.L_288:
        /*0004*/ 	.word	0x00000082


	//----- nvinfo : EIATTR_KPARAM_INFO
	.align		4
.L_289:
        /*0008*/ 	.byte	0x04, 0x17
        /*000a*/ 	.short	(.L_291 - .L_290)
.L_290:
        /*000c*/ 	.word	0x00000000
        /*0010*/ 	.short	0x0007
        /*0012*/ 	.short	0x0020
        /*0014*/ 	.byte	0x00, 0xf0, 0x11, 0x00


	//----- nvinfo : EIATTR_KPARAM_INFO
	.align		4
.L_291:
        /*0018*/ 	.byte	0x04, 0x17
        /*001a*/ 	.short	(.L_293 - .L_292)
.L_292:
        /*001c*/ 	.word	0x00000000
        /*0020*/ 	.short	0x0006
        /*0022*/ 	.short	0x0018
        /*0024*/ 	.byte	0x00, 0xf5, 0x21, 0x00


	//----- nvinfo : EIATTR_KPARAM_INFO
	.align		4
.L_293:
        /*0028*/ 	.byte	0x04, 0x17
        /*002a*/ 	.short	(.L_295 - .L_294)
.L_294:
        /*002c*/ 	.word	0x00000000
        /*0030*/ 	.short	0x0005
        /*0032*/ 	.short	0x0014
        /*0034*/ 	.byte	0x00, 0xf0, 0x11, 0x00


	//----- nvinfo : EIATTR_KPARAM_INFO
	.align		4
.L_295:
        /*0038*/ 	.byte	0x04, 0x17
        /*003a*/ 	.short	(.L_297 - .L_296)
.L_296:
        /*003c*/ 	.word	0x00000000
        /*0040*/ 	.short	0x0004
        /*0042*/ 	.short	0x0010
        /*0044*/ 	.byte	0x00, 0xf0, 0x11, 0x00


	//----- nvinfo : EIATTR_KPARAM_INFO
	.align		4
.L_297:
        /*0048*/ 	.byte	0x04, 0x17
        /*004a*/ 	.short	(.L_299 - .L_298)
.L_298:
        /*004c*/ 	.word	0x00000000
        /*0050*/ 	.short	0x0003
        /*0052*/ 	.short	0x000c
        /*0054*/ 	.byte	0x00, 0xf0, 0x11, 0x00


	//----- nvinfo : EIATTR_KPARAM_INFO
	.align		4
.L_299:
        /*0058*/ 	.byte	0x04, 0x17
        /*005a*/ 	.short	(.L_301 - .L_300)
.L_300:
        /*005c*/ 	.word	0x00000000
        /*0060*/ 	.short	0x0002
        /*0062*/ 	.short	0x0008
        /*0064*/ 	.byte	0x00, 0xf0, 0x11, 0x00


	//----- nvinfo : EIATTR_KPARAM_INFO
	.align		4
.L_301:
        /*0068*/ 	.byte	0x04, 0x17
        /*006a*/ 	.short	(.L_303 - .L_302)
.L_302:
        /*006c*/ 	.word	0x00000000
        /*0070*/ 	.short	0x0001
        /*0072*/ 	.short	0x0004
        /*0074*/ 	.byte	0x00, 0xf0, 0x11, 0x00


	//----- nvinfo : EIATTR_KPARAM_INFO
	.align		4
.L_303:
        /*0078*/ 	.byte	0x04, 0x17
        /*007a*/ 	.short	(.L_305 - .L_304)
.L_304:
        /*007c*/ 	.word	0x00000000
        /*0080*/ 	.short	0x0000
        /*0082*/ 	.short	0x0000
        /*0084*/ 	.byte	0x00, 0xf0, 0x11, 0x00


	//----- nvinfo : EIATTR_SPARSE_MMA_MASK
	.align		4
.L_305:
        /*0088*/ 	.byte	0x03, 0x50
        /*008a*/ 	.short	0x0000


	//----- nvinfo : EIATTR_MAXREG_COUNT
	.align		4
        /*008c*/ 	.byte	0x03, 0x1b
        /*008e*/ 	.short	0x00ff


	//----- nvinfo : EIATTR_MERCURY_ISA_VERSION
	.align		4
        /*0090*/ 	.byte	0x03, 0x5f
        /*0092*/ 	.short	0x0101


	//----- nvinfo : EIATTR_VRC_CTA_INIT_COUNT
	.align		4
        /*0094*/ 	.byte	0x02, 0x4a
	.zero		1
	.zero		1


	//----- nvinfo : EIATTR_EXIT_INSTR_OFFSETS
	.align		4
        /*0098*/ 	.byte	0x04, 0x1c
        /*009a*/ 	.short	(.L_307 - .L_306)


	//   ....[0]....
.L_306:
        /*009c*/ 	.word	0x000000c0


	//   ....[1]....
        /*00a0*/ 	.word	0x000006e0


	//   ....[2]....
        /*00a4*/ 	.word	0x00000770


	//----- nvinfo : EIATTR_CRS_STACK_SIZE
	.align		4
.L_307:
        /*00a8*/ 	.byte	0x04, 0x1e
        /*00aa*/ 	.short	(.L_309 - .L_308)
.L_308:
        /*00ac*/ 	.word	0x00000000


	//----- nvinfo : EIATTR_CBANK_PARAM_SIZE
	.align		4
.L_309:
        /*00b0*/ 	.byte	0x03, 0x19
        /*00b2*/ 	.short	0x0024


	//----- nvinfo : EIATTR_PARAM_CBANK
	.align		4
        /*00b4*/ 	.byte	0x04, 0x0a
        /*00b6*/ 	.short	(.L_311 - .L_310)
	.align		4
.L_310:
        /*00b8*/ 	.word	index@(.nv.constant0._Z14gaussianKerneliiiiffPfi)
        /*00bc*/ 	.short	0x0380
        /*00be*/ 	.short	0x0024


	//----- nvinfo : EIATTR_SW_WAR
	.align		4
.L_311:
        /*00c0*/ 	.byte	0x04, 0x36
        /*00c2*/ 	.short	(.L_313 - .L_312)
.L_312:
        /*00c4*/ 	.word	0x00000008
.L_313:


//--------------------- .nv.info._Z29float_2int_array_kernel_unaryiiPfi --------------------------
	.section	.nv.info._Z29float_2int_array_kernel_unaryiiPfi,"",@"SHT_CUDA_INFO"
	.sectionflags	@""
	.align	4


	//----- nvinfo : EIATTR_CUDA_API_VERSION
	.align		4
        /*0000*/ 	.byte	0x04, 0x37
        /*0002*/ 	.short	(.L_315 - .L_314)
.L_314:
        /*0004*/ 	.word	0x00000082


	//----- nvinfo : EIATTR_KPARAM_INFO
	.align		4
.L_315:
        /*0008*/ 	.byte	0x04, 0x17
        /*000a*/ 	.short	(.L_317 - .L_316)
.L_316:
        /*000c*/ 	.word	0x00000000
        /*0010*/ 	.short	0x0003
        /*0012*/ 	.short	0x0010
        /*0014*/ 	.byte	0x00, 0xf0, 0x11, 0x00


	//----- nvinfo : EIATTR_KPARAM_INFO
	.align		4
.L_317:
        /*0018*/ 	.byte	0x04, 0x17
        /*001a*/ 	.short	(.L_319 - .L_318)
.L_318:
        /*001c*/ 	.word	0x00000000
        /*0020*/ 	.short	0x0002
        /*0022*/ 	.short	0x0008
        /*0024*/ 	.byte	0x00, 0xf5, 0x21, 0x00


	//----- nvinfo : EIATTR_KPARAM_INFO
	.align		4
.L_319:
        /*0028*/ 	.byte	0x04, 0x17
        /*002a*/ 	.short	(.L_321 - .L_320)
.L_320:
        /*002c*/ 	.word	0x00000000
        /*0030*/ 	.short	0x0001
        /*0032*/ 	.short	0x0004
        /*0034*/ 	.byte	0x00, 0xf0, 0x11, 0x00


	//----- nvinfo : EIATTR_KPARAM_INFO
	.align		4
.L_321:
        /*0038*/ 	.byte	0x04, 0x17
        /*003a*/ 	.short	(.L_323 - .L_322)
.L_322:
        /*003c*/ 	.word	0x00000000
        /*0040*/ 	.short	0x0000
        /*0042*/ 	.short	0x0000
        /*0044*/ 	.byte	0x00, 0xf0, 0x11, 0x00


	//----- nvinfo : EIATTR_SPARSE_MMA_MASK
	.align		4
.L_323:
        /*0048*/ 	.byte	0x03, 0x50
        /*004a*/ 	.short	0x0000


	//----- nvinfo : EIATTR_MAXREG_COUNT
	.align		4
        /*004c*/ 	.byte	0x03, 0x1b
        /*004e*/ 	.short	0x00ff


	//----- nvinfo : EIATTR_MERCURY_ISA_VERSION
	.align		4
        /*0050*/ 	.byte	0x03, 0x5f
        /*0052*/ 	.short	0x0101


	//----- nvinfo : EIATTR_VRC_CTA_INIT_COUNT
	.align		4
        /*0054*/ 	.byte	0x02, 0x4a
	.zero		1
	.zero		1


	//----- nvinfo : EIATTR_EXIT_INSTR_OFFSETS
	.align		4
        /*0058*/ 	.byte	0x04, 0x1c
        /*005a*/ 	.short	(.L_325 - .L_324)


	//   ....[0]....
.L_324:
        /*005c*/ 	.word	0x000000c0


	//   ....[1]....
        /*0060*/ 	.word	0x00000150


	//----- nvinfo : EIATTR_CBANK_PARAM_SIZE
	.align		4
.L_325:
        /*0064*/ 	.byte	0x03, 0x19
        /*0066*/ 	.short	0x0014


	//----- nvinfo : EIATTR_PARAM_CBANK
	.align		4
        /*0068*/ 	.byte	0x04, 0x0a
        /*006a*/ 	.short	(.L_327 - .L_326)
	.align		4
.L_326:
        /*006c*/ 	.word	index@(.nv.constant0._Z29float_2int_array_kernel_unaryiiPfi)
        /*0070*/ 	.short	0x0380
        /*0072*/ 	.short	0x0014


	//----- nvinfo : EIATTR_SW_WAR
	.align		4
.L_327:
        /*0074*/ 	.byte	0x04, 0x36
        /*0076*/ 	.short	(.L_329 - .L_328)
.L_328:
        /*0078*/ 	.word	0x00000008
.L_329:


//--------------------- .nv.info._Z22int2float_array_kerneliiPiiPfi --------------------------
	.section	.nv.info._Z22int2float_array_kerneliiPiiPfi,"",@"SHT_CUDA_INFO"
	.sectionflags	@""
	.align	4


	//----- nvinfo : EIATTR_CUDA_API_VERSION
	.align		4
        /*0000*/ 	.byte	0x04, 0x37
        /*0002*/ 	.short	(.L_331 - .L_330)
.L_330:
        /*0004*/ 	.word	0x00000082


	//----- nvinfo : EIATTR_KPARAM_INFO
	.align		4
.L_331:
        /*0008*/ 	.byte	0x04, 0x17
        /*000a*/ 	.short	(.L_333 - .L_332)
.L_332:
        /*000c*/ 	.word	0x00000000
        /*0010*/ 	.short	0x0005
        /*0012*/ 	.short	0x0020
        /*0014*/ 	.byte	0x00, 0xf0, 0x11, 0x00


	//----- nvinfo : EIATTR_KPARAM_INFO
	.align		4
.L_333:
        /*0018*/ 	.byte	0x04, 0x17
        /*001a*/ 	.short	(.L_335 - .L_334)
.L_334:
        /*001c*/ 	.word	0x00000000
        /*0020*/ 	.short	0x0004
        /*0022*/ 	.short	0x0018
        /*0024*/ 	.byte	0x00, 0xf5, 0x21, 0x00


	//----- nvinfo : EIATTR_KPARAM_INFO
	.align		4
.L_335:
        /*0028*/ 	.byte	0x04, 0x17
        /*002a*/ 	.short	(.L_337 - .L_336)
.L_336:
        /*002c*/ 	.word	0x00000000
        /*0030*/ 	.short	0x0003
        /*0032*/ 	.short	0x0010
        /*0034*/ 	.byte	0x00, 0xf0, 0x11, 0x00


	//----- nvinfo : EIATTR_KPARAM_INFO
	.align		4
.L_337:
        /*0038*/ 	.byte	0x04, 0x17
        /*003a*/ 	.short	(.L_339 - .L_338)
.L_338:
        /*003c*/ 	.word	0x00000000
        /*0040*/ 	.short	0x0002
        /*0042*/ 	.short	0x0008
        /*0044*/ 	.byte	0x00, 0xf5, 0x21, 0x00


	//----- nvinfo : EIATTR_KPARAM_INFO
	.align		4
.L_339:
        /*0048*/ 	.byte	0x04, 0x17
        /*004a*/ 	.short	(.L_341 - .L_340)
.L_340:
        /*004c*/ 	.word	0x00000000
        /*0050*/ 	.short	0x0001
        /*0052*/ 	.short	0x0004
        /*0054*/ 	.byte	0x00, 0xf0, 0x11, 0x00


	//----- nvinfo : EIATTR_KPARAM_INFO
	.align		4
.L_341:
        /*0058*/ 	.byte	0x04, 0x17
        /*005a*/ 	.short	(.L_343 - .L_342)
.L_342:
        /*005c*/ 	.word	0x00000000
        /*0060*/ 	.short	0x0000
        /*0062*/ 	.short	0x0000
        /*0064*/ 	.byte	0x00, 0xf0, 0x11, 0x00


	//----- nvinfo : EIATTR_SPARSE_MMA_MASK
	.align		4
.L_343:
        /*0068*/ 	.byte	0x03, 0x50
        /*006a*/ 	.short	0x0000


	//----- nvinfo : EIATTR_MAXREG_COUNT
	.align		4
        /*006c*/ 	.byte	0x03, 0x1b
        /*006e*/ 	.short	0x00ff


	//----- nvinfo : EIATTR_MERCURY_ISA_VERSION
	.align		4
        /*0070*/ 	.byte	0x03, 0x5f
        /*0072*/ 	.short	0x0101


	//----- nvinfo : EIATTR_VRC_CTA_INIT_COUNT
	.align		4
        /*0074*/ 	.byte	0x02, 0x4a
	.zero		1
	.zero		1


	//----- nvinfo : EIATTR_EXIT_INSTR_OFFSETS
	.align		4
        /*0078*/ 	.byte	0x04, 0x1c
        /*007a*/ 	.short	(.L_345 - .L_344)


	//   ....[0]....
.L_344:
        /*007c*/ 	.word	0x000000c0


	//   ....[1]....
        /*0080*/ 	.word	0x00000190


	//----- nvinfo : EIATTR_CBANK_PARAM_SIZE
	.align		4
.L_345:
        /*0084*/ 	.byte	0x03, 0x19
        /*0086*/ 	.short	0x0024


	//----- nvinfo : EIATTR_PARAM_CBANK
	.align		4
        /*0088*/ 	.byte	0x04, 0x0a
        /*008a*/ 	.short	(.L_347 - .L_346)
	.align		4
.L_346:
        /*008c*/ 	.word	index@(.nv.constant0._Z22int2float_array_kerneliiPiiPfi)
        /*0090*/ 	.short	0x0380
        /*0092*/ 	.short	0x0024


	//----- nvinfo : EIATTR_SW_WAR
	.align		4
.L_347:
        /*0094*/ 	.byte	0x04, 0x36
        /*0096*/ 	.short	(.L_349 - .L_348)
.L_348:
        /*0098*/ 	.word	0x00000008
.L_349:


//--------------------- .nv.info._Z23float_2int_array_kerneliiPfiPii --------------------------
	.section	.nv.info._Z23float_2int_array_kerneliiPfiPii,"",@"SHT_CUDA_INFO"
	.sectionflags	@""
	.align	4


	//----- nvinfo : EIATTR_CUDA_API_VERSION
	.align		4
        /*0000*/ 	.byte	0x04, 0x37
        /*0002*/ 	.short	(.L_351 - .L_350)
.L_350:
        /*0004*/ 	.word	0x00000082


	//----- nvinfo : EIATTR_KPARAM_INFO
	.align		4
.L_351:
        /*0008*/ 	.byte	0x04, 0x17
        /*000a*/ 	.short	(.L_353 - .L_352)
.L_352:
        /*000c*/ 	.word	0x00000000
        /*0010*/ 	.short	0x0005
        /*0012*/ 	.short	0x0020
        /*0014*/ 	.byte	0x00, 0xf0, 0x11, 0x00


	//----- nvinfo : EIATTR_KPARAM_INFO
	.align		4
.L_353:
        /*0018*/ 	.byte	0x04, 0x17
        /*001a*/ 	.short	(.L_355 - .L_354)
.L_354:
        /*001c*/ 	.word	0x00000000
        /*0020*/ 	.short	0x0004
        /*0022*/ 	.short	0x0018
        /*0024*/ 	.byte	0x00, 0xf5, 0x21, 0x00


	//----- nvinfo : EIATTR_KPARAM_INFO
	.align		4
.L_355:
        /*0028*/ 	.byte	0x04, 0x17
        /*002a*/ 	.short	(.L_357 - .L_356)
.L_356:
        /*002c*/ 	.word	0x00000000
        /*0030*/ 	.short	0x0003
        /*0032*/ 	.short	0x0010
        /*0034*/ 	.byte	0x00, 0xf0, 0x11, 0x00


	//----- nvinfo : EIATTR_KPARAM_INFO
	.align		4
.L_357:
        /*0038*/ 	.byte	0x04, 0x17
        /*003a*/ 	.short	(.L_359 - .L_358)
.L_358:
        /*003c*/ 	.word	0x00000000
        /*0040*/ 	.short	0x0002
        /*0042*/ 	.short	0x0008
        /*0044*/ 	.byte	0x00, 0xf5, 0x21, 0x00


	//----- nvinfo : EIATTR_KPARAM_INFO
	.align		4
.L_359:
        /*0048*/ 	.byte	0x04, 0x17
        /*004a*/ 	.short	(.L_361 - .L_360)
.L_360:
        /*004c*/ 	.word	0x00000000
        /*0050*/ 	.short	0x0001
        /*0052*/ 	.short	0x0004
        /*0054*/ 	.byte	0x00, 0xf0, 0x11, 0x00


	//----- nvinfo : EIATTR_KPARAM_INFO
	.align		4
.L_361:
        /*0058*/ 	.byte	0x04, 0x17
        /*005a*/ 	.short	(.L_363 - .L_362)
.L_362:
        /*005c*/ 	.word	0x00000000
        /*0060*/ 	.short	0x0000
        /*0062*/ 	.short	0x0000
        /*0064*/ 	.byte	0x00, 0xf0, 0x11, 0x00


	//----- nvinfo : EIATTR_SPARSE_MMA_MASK
	.align		4
.L_363:
        /*0068*/ 	.byte	0x03, 0x50
        /*006a*/ 	.short	0x0000


	//----- nvinfo : EIATTR_MAXREG_COUNT
	.align		4
        /*006c*/ 	.byte	0x03, 0x1b
        /*006e*/ 	.short	0x00ff


	//----- nvinfo : EIATTR_MERCURY_ISA_VERSION
	.align		4
        /*0070*/ 	.byte	0x03, 0x5f
        /*0072*/ 	.short	0x0101


	//----- nvinfo : EIATTR_VRC_CTA_INIT_COUNT
	.align		4
        /*0074*/ 	.byte	0x02, 0x4a
	.zero		1
	.zero		1


	//----- nvinfo : EIATTR_EXIT_INSTR_OFFSETS
	.align		4
        /*0078*/ 	.byte	0x04, 0x1c
        /*007a*/ 	.short	(.L_365 - .L_364)


	//   ....[0]....
.L_364:
        /*007c*/ 	.word	0x000000c0


	//   ....[1]....
        /*0080*/ 	.word	0x00000190


	//----- nvinfo : EIATTR_CBANK_PARAM_SIZE
	.align		4
.L_365:
        /*0084*/ 	.byte	0x03, 0x19
        /*0086*/ 	.short	0x0024


	//----- nvinfo : EIATTR_PARAM_CBANK
	.align		4
        /*0088*/ 	.byte	0x04, 0x0a
        /*008a*/ 	.short	(.L_367 - .L_366)
	.align		4
.L_366:
        /*008c*/ 	.word	index@(.nv.constant0._Z23float_2int_array_kerneliiPfiPii)
        /*0090*/ 	.short	0x0380
        /*0092*/ 	.short	0x0024


	//----- nvinfo : EIATTR_SW_WAR
	.align		4
.L_367:
        /*0094*/ 	.byte	0x04, 0x36
        /*0096*/ 	.short	(.L_369 - .L_368)
.L_368:
        /*0098*/ 	.word	0x00000008
.L_369:


//--------------------- .nv.info._Z29int_2float_array_kernel_unaryiiPii --------------------------
	.section	.nv.info._Z29int_2float_array_kernel_unaryiiPii,"",@"SHT_CUDA_INFO"
	.sectionflags	@""
	.align	4


	//----- nvinfo : EIATTR_CUDA_API_VERSION
	.align		4
        /*0000*/ 	.byte	0x04, 0x37
        /*0002*/ 	.short	(.L_371 - .L_370)
.L_370:
        /*0004*/ 	.word	0x00000082


	//----- nvinfo : EIATTR_KPARAM_INFO
	.align		4
.L_371:
        /*0008*/ 	.byte	0x04, 0x17
        /*000a*/ 	.short	(.L_373 - .L_372)
.L_372:
        /*000c*/ 	.word	0x00000000
        /*0010*/ 	.short	0x0003
        /*0012*/ 	.short	0x0010
        /*0014*/ 	.byte	0x00, 0xf0, 0x11, 0x00


	//----- nvinfo : EIATTR_KPARAM_INFO
	.align		4
.L_373:
        /*0018*/ 	.byte	0x04, 0x17
        /*001a*/ 	.short	(.L_375 - .L_374)
.L_374:
        /*001c*/ 	.word	0x00000000
        /*0020*/ 	.short	0x0002
        /*0022*/ 	.short	0x0008
        /*0024*/ 	.byte	0x00, 0xf5, 0x21, 0x00


	//----- nvinfo : EIATTR_KPARAM_INFO
	.align		4
.L_375:
        /*0028*/ 	.byte	0x04, 0x17
        /*002a*/ 	.short	(.L_377 - .L_376)
.L_376:
        /*002c*/ 	.word	0x00000000
        /*0030*/ 	.short	0x0001
        /*0032*/ 	.short	0x0004
        /*0034*/ 	.byte	0x00, 0xf0, 0x11, 0x00


	//----- nvinfo : EIATTR_KPARAM_INFO
	.align		4
.L_377:
        /*0038*/ 	.byte	0x04, 0x17
        /*003a*/ 	.short	(.L_379 - .L_378)
.L_378:
        /*003c*/ 	.word	0x00000000
        /*0040*/ 	.short	0x0000
        /*0042*/ 	.short	0x0000
        /*0044*/ 	.byte	0x00, 0xf0, 0x11, 0x00


	//----- nvinfo : EIATTR_SPARSE_MMA_MASK
	.align		4
.L_379:
        /*0048*/ 	.byte	0x03, 0x50
        /*004a*/ 	.short	0x0000


	//----- nvinfo : EIATTR_MAXREG_COUNT
	.align		4
        /*004c*/ 	.byte	0x03, 0x1b
        /*004e*/ 	.short	0x00ff


	//----- nvinfo : EIATTR_MERCURY_ISA_VERSION
	.align		4
        /*0050*/ 	.byte	0x03, 0x5f
        /*0052*/ 	.short	0x0101


	//----- nvinfo : EIATTR_VRC_CTA_INIT_COUNT
	.align		4
        /*0054*/ 	.byte	0x02, 0x4a
	.zero		1
	.zero		1


	//----- nvinfo : EIATTR_EXIT_INSTR_OFFSETS
	.align		4
        /*0058*/ 	.byte	0x04, 0x1c
        /*005a*/ 	.short	(.L_381 - .L_380)


	//   ....[0]....
.L_380:
        /*005c*/ 	.word	0x000000c0


	//   ....[1]....
        /*0060*/ 	.word	0x00000150


	//----- nvinfo : EIATTR_CBANK_PARAM_SIZE
	.align		4
.L_381:
        /*0064*/ 	.byte	0x03, 0x19
        /*0066*/ 	.short	0x0014


	//----- nvinfo : EIATTR_PARAM_CBANK
	.align		4
        /*0068*/ 	.byte	0x04, 0x0a
        /*006a*/ 	.short	(.L_383 - .L_382)
	.align		4
.L_382:
        /*006c*/ 	.word	index@(.nv.constant0._Z29int_2float_array_kernel_unaryiiPii)
        /*0070*/ 	.short	0x0380
        /*0072*/ 	.short	0x0014


	//----- nvinfo : EIATTR_SW_WAR
	.align		4
.L_383:
        /*0074*/ 	.byte	0x04, 0x36
        /*0076*/ 	.short	(.L_385 - .L_384)
.L_384:
        /*0078*/ 	.word	0x00000008
.L_385:


//--------------------- .nv.info._Z23int_2float_array_kerneliiPiiPfi --------------------------
	.section	.nv.info._Z23int_2float_array_kerneliiPiiPfi,"",@"SHT_CUDA_INFO"
	.sectionflags	@""
	.align	4


	//----- nvinfo : EIATTR_CUDA_API_VERSION
	.align		4
        /*0000*/ 	.byte	0x04, 0x37
        /*0002*/ 	.short	(.L_387 - .L_386)
.L_386:
        /*0004*/ 	.word	0x00000082


	//----- nvinfo : EIATTR_KPARAM_INFO
	.align		4
.L_387:
        /*0008*/ 	.byte	0x04, 0x17
        /*000a*/ 	.short	(.L_389 - .L_388)
.L_388:
        /*000c*/ 	.word	0x00000000
        /*0010*/ 	.short	0x0005
        /*0012*/ 	.short	0x0020
        /*0014*/ 	.byte	0x00, 0xf0, 0x11, 0x00


	//----- nvinfo : EIATTR_KPARAM_INFO
	.align		4
.L_389:
        /*0018*/ 	.byte	0x04, 0x17
        /*001a*/ 	.short	(.L_391 - .L_390)
.L_390:
        /*001c*/ 	.word	0x00000000
        /*0020*/ 	.short	0x0004
        /*0022*/ 	.short	0x0018
        /*0024*/ 	.byte	0x00, 0xf5, 0x21, 0x00


	//----- nvinfo : EIATTR_KPARAM_INFO
	.align		4
.L_391:
        /*0028*/ 	.byte	0x04, 0x17
        /*002a*/ 	.short	(.L_393 - .L_392)
.L_392:
        /*002c*/ 	.word	0x00000000
        /*0030*/ 	.short	0x0003
        /*0032*/ 	.short	0x0010
        /*0034*/ 	.byte	0x00, 0xf0, 0x11, 0x00


	//----- nvinfo : EIATTR_KPARAM_INFO
	.align		4
.L_393:
        /*0038*/ 	.byte	0x04, 0x17
        /*003a*/ 	.short	(.L_395 - .L_394)
.L_394:
        /*003c*/ 	.word	0x00000000
        /*0040*/ 	.short	0x0002
        /*0042*/ 	.short	0x0008
        /*0044*/ 	.byte	0x00, 0xf5, 0x21, 0x00


	//----- nvinfo : EIATTR_KPARAM_INFO
	.align		4
.L_395:
        /*0048*/ 	.byte	0x04, 0x17
        /*004a*/ 	.short	(.L_397 - .L_396)
.L_396:
        /*004c*/ 	.word	0x00000000
        /*0050*/ 	.short	0x0001
        /*0052*/ 	.short	0x0004
        /*0054*/ 	.byte	0x00, 0xf0, 0x11, 0x00


	//----- nvinfo : EIATTR_KPARAM_INFO
	.align		4
.L_397:
        /*0058*/ 	.byte	0x04, 0x17
        /*005a*/ 	.short	(.L_399 - .L_398)
.L_398:
        /*005c*/ 	.word	0x00000000
        /*0060*/ 	.short	0x0000
        /*0062*/ 	.short	0x0000
        /*0064*/ 	.byte	0x00, 0xf0, 0x11, 0x00


	//----- nvinfo : EIATTR_SPARSE_MMA_MASK
	.align		4
.L_399:
        /*0068*/ 	.byte	0x03, 0x50
        /*006a*/ 	.short	0x0000


	//----- nvinfo : EIATTR_MAXREG_COUNT
	.align		4
        /*006c*/ 	.byte	0x03, 0x1b
        /*006e*/ 	.short	0x00ff


	//----- nvinfo : EIATTR_MERCURY_ISA_VERSION
	.align		4
        /*0070*/ 	.byte	0x03, 0x5f
        /*0072*/ 	.short	0x0101


	//----- nvinfo : EIATTR_VRC_CTA_INIT_COUNT
	.align		4
        /*0074*/ 	.byte	0x02, 0x4a
	.zero		1
	.zero		1


	//----- nvinfo : EIATTR_EXIT_INSTR_OFFSETS
	.align		4
        /*0078*/ 	.byte	0x04, 0x1c
        /*007a*/ 	.short	(.L_401 - .L_400)


	//   ....[0]....
.L_400:
        /*007c*/ 	.word	0x000000c0


	//   ....[1]....
        /*0080*/ 	.word	0x00000190


	//----- nvinfo : EIATTR_CBANK_PARAM_SIZE
	.align		4
.L_401:
        /*0084*/ 	.byte	0x03, 0x19
        /*0086*/ 	.short	0x0024


	//----- nvinfo : EIATTR_PARAM_CBANK
	.align		4
        /*0088*/ 	.byte	0x04, 0x0a
        /*008a*/ 	.short	(.L_403 - .L_402)
	.align		4
.L_402:
        /*008c*/ 	.word	index@(.nv.constant0._Z23int_2float_array_kerneliiPiiPfi)
        /*0090*/ 	.short	0x0380
        /*0092*/ 	.short	0x0024


	//----- nvinfo : EIATTR_SW_WAR
	.align		4
.L_403:
        /*0094*/ 	.byte	0x04, 0x36
        /*0096*/ 	.short	(.L_405 - .L_404)
.L_404:
        /*0098*/ 	.word	0x00000008
.L_405:


//--------------------- .nv.info._Z30double_2int_array_kernel_unaryiiPdi --------------------------
	.section	.nv.info._Z30double_2int_array_kernel_unaryiiPdi,"",@"SHT_CUDA_INFO"
	.sectionflags	@""
	.align	4


	//----- nvinfo : EIATTR_CUDA_API_VERSION
	.align		4
        /*0000*/ 	.byte	0x04, 0x37
        /*0002*/ 	.short	(.L_407 - .L_406)
.L_406:
        /*0004*/ 	.word	0x00000082


	//----- nvinfo : EIATTR_KPARAM_INFO
	.align		4
.L_407:
        /*0008*/ 	.byte	0x04, 0x17
        /*000a*/ 	.short	(.L_409 - .L_408)
.L_408:
        /*000c*/ 	.word	0x00000000
        /*0010*/ 	.short	0x0003
        /*0012*/ 	.short	0x0010
        /*0014*/ 	.byte	0x00, 0xf0, 0x11, 0x00


	//----- nvinfo : EIATTR_KPARAM_INFO
	.align		4
.L_409:
        /*0018*/ 	.byte	0x04, 0x17
        /*001a*/ 	.short	(.L_411 - .L_410)
.L_410:
        /*001c*/ 	.word	0x00000000
        /*0020*/ 	.short	0x0002
        /*0022*/ 	.short	0x0008
        /*0024*/ 	.byte	0x00, 0xf5, 0x21, 0x00


	//----- nvinfo : EIATTR_KPARAM_INFO
	.align		4
.L_411:
        /*0028*/ 	.byte	0x04, 0x17
        /*002a*/ 	.short	(.L_413 - .L_412)
.L_412:
        /*002c*/ 	.word	0x00000000
        /*0030*/ 	.short	0x0001
        /*0032*/ 	.short	0x0004
        /*0034*/ 	.byte	0x00, 0xf0, 0x11, 0x00


	//----- nvinfo : EIATTR_KPARAM_INFO
	.align		4
.L_413:
        /*0038*/ 	.byte	0x04, 0x17
        /*003a*/ 	.short	(.L_415 - .L_414)
.L_414:
        /*003c*/ 	.word	0x00000000
        /*0040*/ 	.short	0x0000
        /*0042*/ 	.short	0x0000
        /*0044*/ 	.byte	0x00, 0xf0, 0x11, 0x00


	//----- nvinfo : EIATTR_SPARSE_MMA_MASK
	.align		4
.L_415:
        /*0048*/ 	.byte	0x03, 0x50
        /*004a*/ 	.short	0x0000


	//----- nvinfo : EIATTR_MAXREG_COUNT
	.align		4
        /*004c*/ 	.byte	0x03, 0x1b
        /*004e*/ 	.short	0x00ff


	//----- nvinfo : EIATTR_MERCURY_ISA_VERSION
	.align		4
        /*0050*/ 	.byte	0x03, 0x5f
        /*0052*/ 	.short	0x0101


	//----- nvinfo : EIATTR_VRC_CTA_INIT_COUNT
	.align		4
        /*0054*/ 	.byte	0x02, 0x4a
	.zero		1
	.zero		1


	//----- nvinfo : EIATTR_EXIT_INSTR_OFFSETS
	.align		4
        /*0058*/ 	.byte	0x04, 0x1c
        /*005a*/ 	.short	(.L_417 - .L_416)


	//   ....[0]....
.L_416:
        /*005c*/ 	.word	0x000000c0


	//   ....[1]....
        /*0060*/ 	.word	0x00000180


	//----- nvinfo : EIATTR_CBANK_PARAM_SIZE
	.align		4
.L_417:
        /*0064*/ 	.byte	0x03, 0x19
        /*0066*/ 	.short	0x0014


	//----- nvinfo : EIATTR_PARAM_CBANK
	.align		4
        /*0068*/ 	.byte	0x04, 0x0a
        /*006a*/ 	.short	(.L_419 - .L_418)
	.align		4
.L_418:
        /*006c*/ 	.word	index@(.nv.constant0._Z30double_2int_array_kernel_unaryiiPdi)
        /*0070*/ 	.short	0x0380
        /*0072*/ 	.short	0x0014


	//----- nvinfo : EIATTR_SW_WAR
	.align		4
.L_419:
        /*0074*/ 	.byte	0x04, 0x36
        /*0076*/ 	.short	(.L_421 - .L_420)
.L_420:
        /*0078*/ 	.word	0x00000008
.L_421:


//--------------------- .nv.info._Z23int2double_array_kerneliiPiiPdi --------------------------
	.section	.nv.info._Z23int2double_array_kerneliiPiiPdi,"",@"SHT_CUDA_INFO"
	.sectionflags	@""
	.align	4


	//----- nvinfo : EIATTR_CUDA_API_VERSION
	.align		4
        /*0000*/ 	.byte	0x04, 0x37
        /*0002*/ 	.short	(.L_423 - .L_422)
.L_422:
        /*0004*/ 	.word	0x00000082


	//----- nvinfo : EIATTR_KPARAM_INFO
	.align		4
.L_423:
        /*0008*/ 	.byte	0x04, 0x17
        /*000a*/ 	.short	(.L_425 - .L_424)
.L_424:
        /*000c*/ 	.word	0x00000000
        /*0010*/ 	.short	0x0005
        /*0012*/ 	.short	0x0020
        /*0014*/ 	.byte	0x00, 0xf0, 0x11, 0x00


	//----- nvinfo : EIATTR_KPARAM_INFO
	.align		4
.L_425:
        /*0018*/ 	.byte	0x04, 0x17
        /*001a*/ 	.short	(.L_427 - .L_426)
.L_426:
        /*001c*/ 	.word	0x00000000
        /*0020*/ 	.short	0x0004
        /*0022*/ 	.short	0x0018
        /*0024*/ 	.byte	0x00, 0xf5, 0x21, 0x00


	//----- nvinfo : EIATTR_KPARAM_INFO
	.align		4
.L_427:
        /*0028*/ 	.byte	0x04, 0x17
        /*002a*/ 	.short	(.L_429 - .L_428)
.L_428:
        /*002c*/ 	.word	0x00000000
        /*0030*/ 	.short	0x0003
        /*0032*/ 	.short	0x0010
        /*0034*/ 	.byte	0x00, 0xf0, 0x11, 0x00


	//----- nvinfo : EIATTR_KPARAM_INFO
	.align		4
.L_429:
        /*0038*/ 	.byte	0x04, 0x17
        /*003a*/ 	.short	(.L_431 - .L_430)
.L_430:
        /*003c*/ 	.word	0x00000000
        /*0040*/ 	.short	0x0002
        /*0042*/ 	.short	0x0008
        /*0044*/ 	.byte	0x00, 0xf5, 0x21, 0x00


	//----- nvinfo : EIATTR_KPARAM_INFO
	.align		4
.L_431:
        /*0048*/ 	.byte	0x04, 0x17
        /*004a*/ 	.short	(.L_433 - .L_432)
.L_432:
        /*004c*/ 	.word	0x00000000
        /*0050*/ 	.short	0x0001
        /*0052*/ 	.short	0x0004
        /*0054*/ 	.byte	0x00, 0xf0, 0x11, 0x00


	//----- nvinfo : EIATTR_KPARAM_INFO
	.align		4
.L_433:
        /*0058*/ 	.byte	0x04, 0x17
        /*005a*/ 	.short	(.L_435 - .L_434)
.L_434:
        /*005c*/ 	.word	0x00000000
        /*0060*/ 	.short	0x0000
        /*0062*/ 	.short	0x0000
        /*0064*/ 	.byte	0x00, 0xf0, 0x11, 0x00


	//----- nvinfo : EIATTR_SPARSE_MMA_MASK
	.align		4
.L_435:
        /*0068*/ 	.byte	0x03, 0x50
        /*006a*/ 	.short	0x0000


	//----- nvinfo : EIATTR_MAXREG_COUNT
	.align		4
        /*006c*/ 	.byte	0x03, 0x1b
        /*006e*/ 	.short	0x00ff


	//----- nvinfo : EIATTR_MERCURY_ISA_VERSION
	.align		4
        /*0070*/ 	.byte	0x03, 0x5f
        /*0072*/ 	.short	0x0101


	//----- nvinfo : EIATTR_VRC_CTA_INIT_COUNT
	.align		4
        /*0074*/ 	.byte	0x02, 0x4a
	.zero		1
	.zero		1


	//----- nvinfo : EIATTR_EXIT_INSTR_OFFSETS
	.align		4
        /*0078*/ 	.byte	0x04, 0x1c
        /*007a*/ 	.short	(.L_437 - .L_436)


	//   ....[0]....
.L_436:
        /*007c*/ 	.word	0x000000c0


	//   ....[1]....
        /*0080*/ 	.word	0x00000190


	//----- nvinfo : EIATTR_CBANK_PARAM_SIZE
	.align		4
.L_437:
        /*0084*/ 	.byte	0x03, 0x19
        /*0086*/ 	.short	0x0024


	//----- nvinfo : EIATTR_PARAM_CBANK
	.align		4
        /*0088*/ 	.byte	0x04, 0x0a
        /*008a*/ 	.short	(.L_439 - .L_438)
	.align		4
.L_438:
        /*008c*/ 	.word	index@(.nv.constant0._Z23int2double_array_kerneliiPiiPdi)
        /*0090*/ 	.short	0x0380
        /*0092*/ 	.short	0x0024


	//----- nvinfo : EIATTR_SW_WAR
	.align		4
.L_439:
        /*0094*/ 	.byte	0x04, 0x36
        /*0096*/ 	.short	(.L_441 - .L_440)
.L_440:
        /*0098*/ 	.word	0x00000008
.L_441:


//--------------------- .nv.info._Z24double_2int_array_kerneliiPdiPii --------------------------
	.section	.nv.info._Z24double_2int_array_kerneliiPdiPii,"",@"SHT_CUDA_INFO"
	.sectionflags	@""
	.align	4


	//----- nvinfo : EIATTR_CUDA_API_VERSION
	.align		4
        /*0000*/ 	.byte	0x04, 0x37
        /*0002*/ 	.short	(.L_443 - .L_442)
.L_442:
        /*0004*/ 	.word	0x00000082


	//----- nvinfo : EIATTR_KPARAM_INFO
	.align		4
.L_443:
        /*0008*/ 	.byte	0x04, 0x17
        /*000a*/ 	.short	(.L_445 - .L_444)
.L_444:
        /*000c*/ 	.word	0x00000000
        /*0010*/ 	.short	0x0005
        /*0012*/ 	.short	0x0020
        /*0014*/ 	.byte	0x00, 0xf0, 0x11, 0x00


	//----- nvinfo : EIATTR_KPARAM_INFO
	.align		4
.L_445:
        /*0018*/ 	.byte	0x04, 0x17
        /*001a*/ 	.short	(.L_447 - .L_446)
.L_446:
        /*001c*/ 	.word	0x00000000
        /*0020*/ 	.short	0x0004
        /*0022*/ 	.short	0x0018
        /*0024*/ 	.byte	0x00, 0xf5, 0x21, 0x00


	//----- nvinfo : EIATTR_KPARAM_INFO
	.align		4
.L_447:
        /*0028*/ 	.byte	0x04, 0x17
        /*002a*/ 	.short	(.L_449 - .L_448)
.L_448:
        /*002c*/ 	.word	0x00000000
        /*0030*/ 	.short	0x0003
        /*0032*/ 	.short	0x0010
        /*0034*/ 	.byte	0x00, 0xf0, 0x11, 0x00


	//----- nvinfo : EIATTR_KPARAM_INFO
	.align		4
.L_449:
        /*0038*/ 	.byte	0x04, 0x17
        /*003a*/ 	.short	(.L_451 - .L_450)
.L_450:
        /*003c*/ 	.word	0x00000000
        /*0040*/ 	.short	0x0002
        /*0042*/ 	.short	0x0008
        /*0044*/ 	.byte	0x00, 0xf5, 0x21, 0x00


	//----- nvinfo : EIATTR_KPARAM_INFO
	.align		4
.L_451:
        /*0048*/ 	.byte	0x04, 0x17
        /*004a*/ 	.short	(.L_453 - .L_452)
.L_452:
        /*004c*/ 	.word	0x00000000
        /*0050*/ 	.short	0x0001
        /*0052*/ 	.short	0x0004
        /*0054*/ 	.byte	0x00, 0xf0, 0x11, 0x00


	//----- nvinfo : EIATTR_KPARAM_INFO
	.align		4
.L_453:
        /*0058*/ 	.byte	0x04, 0x17
        /*005a*/ 	.short	(.L_455 - .L_454)
.L_454:
        /*005c*/ 	.word	0x00000000
        /*0060*/ 	.short	0x0000
        /*0062*/ 	.short	0x0000
        /*0064*/ 	.byte	0x00, 0xf0, 0x11, 0x00


	//----- nvinfo : EIATTR_SPARSE_MMA_MASK
	.align		4
.L_455:
        /*0068*/ 	.byte	0x03, 0x50
        /*006a*/ 	.short	0x0000


	//----- nvinfo : EIATTR_MAXREG_COUNT
	.align		4
        /*006c*/ 	.byte	0x03, 0x1b
        /*006e*/ 	.short	0x00ff


	//----- nvinfo : EIATTR_MERCURY_ISA_VERSION
	.align		4
        /*0070*/ 	.byte	0x03, 0x5f
        /*0072*/ 	.short	0x0101


	//----- nvinfo : EIATTR_VRC_CTA_INIT_COUNT
	.align		4
        /*0074*/ 	.byte	0x02, 0x4a
	.zero		1
	.zero		1


	//----- nvinfo : EIATTR_EXIT_INSTR_OFFSETS
	.align		4
        /*0078*/ 	.byte	0x04, 0x1c
        /*007a*/ 	.short	(.L_457 - .L_456)


	//   ....[0]....
.L_456:
        /*007c*/ 	.word	0x000000c0


	//   ....[1]....
        /*0080*/ 	.word	0x00000190


	//----- nvinfo : EIATTR_CBANK_PARAM_SIZE
	.align		4
.L_457:
        /*0084*/ 	.byte	0x03, 0x19
        /*0086*/ 	.short	0x0024


	//----- nvinfo : EIATTR_PARAM_CBANK
	.align		4
        /*0088*/ 	.byte	0x04, 0x0a
        /*008a*/ 	.short	(.L_459 - .L_458)
	.align		4
.L_458:
        /*008c*/ 	.word	index@(.nv.constant0._Z24double_2int_array_kerneliiPdiPii)
        /*0090*/ 	.short	0x0380
        /*0092*/ 	.short	0x0024


	//----- nvinfo : EIATTR_SW_WAR
	.align		4
.L_459:
        /*0094*/ 	.byte	0x04, 0x36
        /*0096*/ 	.short	(.L_461 - .L_460)
.L_460:
        /*0098*/ 	.word	0x00000008
.L_461:


//--------------------- .nv.info._Z30int_2double_array_kernel_unaryiiPii --------------------------
	.section	.nv.info._Z30int_2double_array_kernel_unaryiiPii,"",@"SHT_CUDA_INFO"
	.sectionflags	@""
	.align	4


	//----- nvinfo : EIATTR_CUDA_API_VERSION
	.align		4
        /*0000*/ 	.byte	0x04, 0x37
        /*0002*/ 	.short	(.L_463 - .L_462)
.L_462:
        /*0004*/ 	.word	0x00000082


	//----- nvinfo : EIATTR_KPARAM_INFO
	.align		4
.L_463:
        /*0008*/ 	.byte	0x04, 0x17
        /*000a*/ 	.short	(.L_465 - .L_464)
.L_464:
        /*000c*/ 	.word	0x00000000
        /*0010*/ 	.short	0x0003
        /*0012*/ 	.short	0x0010
        /*0014*/ 	.byte	0x00, 0xf0, 0x11, 0x00


	//----- nvinfo : EIATTR_KPARAM_INFO
	.align		4
.L_465:
        /*0018*/ 	.byte	0x04, 0x17
        /*001a*/ 	.short	(.L_467 - .L_466)
.L_466:
        /*001c*/ 	.word	0x00000000
        /*0020*/ 	.short	0x0002
        /*0022*/ 	.short	0x0008
        /*0024*/ 	.byte	0x00, 0xf5, 0x21, 0x00


	//----- nvinfo : EIATTR_KPARAM_INFO
	.align		4
.L_467:
        /*0028*/ 	.byte	0x04, 0x17
        /*002a*/ 	.short	(.L_469 - .L_468)
.L_468:
        /*002c*/ 	.word	0x00000000
        /*0030*/ 	.short	0x0001
        /*0032*/ 	.short	0x0004
        /*0034*/ 	.byte	0x00, 0xf0, 0x11, 0x00


	//----- nvinfo : EIATTR_KPARAM_INFO
	.align		4
.L_469:
        /*0038*/ 	.byte	0x04, 0x17
        /*003a*/ 	.short	(.L_471 - .L_470)
.L_470:
        /*003c*/ 	.word	0x00000000
        /*0040*/ 	.short	0x0000
        /*0042*/ 	.short	0x0000
        /*0044*/ 	.byte	0x00, 0xf0, 0x11, 0x00


	//----- nvinfo : EIATTR_SPARSE_MMA_MASK
	.align		4
.L_471:
        /*0048*/ 	.byte	0x03, 0x50
        /*004a*/ 	.short	0x0000


	//----- nvinfo : EIATTR_MAXREG_COUNT
	.align		4
        /*004c*/ 	.byte	0x03, 0x1b
        /*004e*/ 	.short	0x00ff


	//----- nvinfo : EIATTR_MERCURY_ISA_VERSION
	.align		4
        /*0050*/ 	.byte	0x03, 0x5f
        /*0052*/ 	.short	0x0101


	//----- nvinfo : EIATTR_VRC_CTA_INIT_COUNT
	.align		4
        /*0054*/ 	.byte	0x02, 0x4a
	.zero		1
	.zero		1


	//----- nvinfo : EIATTR_EXIT_INSTR_OFFSETS
	.align		4
        /*0058*/ 	.byte	0x04, 0x1c
        /*005a*/ 	.short	(.L_473 - .L_472)


	//   ....[0]....
.L_472:
        /*005c*/ 	.word	0x000000c0


	//   ....[1]....
        /*0060*/ 	.word	0x00000160


	//----- nvinfo : EIATTR_CBANK_PARAM_SIZE
	.align		4
.L_473:
        /*0064*/ 	.byte	0x03, 0x19
        /*0066*/ 	.short	0x0014


	//----- nvinfo : EIATTR_PARAM_CBANK
	.align		4
        /*0068*/ 	.byte	0x04, 0x0a
        /*006a*/ 	.short	(.L_475 - .L_474)
	.align		4
.L_474:
        /*006c*/ 	.word	index@(.nv.constant0._Z30int_2double_array_kernel_unaryiiPii)
        /*0070*/ 	.short	0x0380
        /*0072*/ 	.short	0x0014


	//----- nvinfo : EIATTR_SW_WAR
	.align		4
.L_475:
        /*0074*/ 	.byte	0x04, 0x36
        /*0076*/ 	.short	(.L_477 - .L_476)
.L_476:
        /*0078*/ 	.word	0x00000008
.L_477:


//--------------------- .nv.info._Z24int_2double_array_kerneliiPiiPdi --------------------------
	.section	.nv.info._Z24int_2double_array_kerneliiPiiPdi,"",@"SHT_CUDA_INFO"
	.sectionflags	@""
	.align	4


	//----- nvinfo : EIATTR_CUDA_API_VERSION
	.align		4
        /*0000*/ 	.byte	0x04, 0x37
        /*0002*/ 	.short	(.L_479 - .L_478)
.L_478:
        /*0004*/ 	.word	0x00000082


	//----- nvinfo : EIATTR_KPARAM_INFO
	.align		4
.L_479:
        /*0008*/ 	.byte	0x04, 0x17
        /*000a*/ 	.short	(.L_481 - .L_480)
.L_480:
        /*000c*/ 	.word	0x00000000
        /*0010*/ 	.short	0x0005
        /*0012*/ 	.short	0x0020
        /*0014*/ 	.byte	0x00, 0xf0, 0x11, 0x00


	//----- nvinfo : EIATTR_KPARAM_INFO
	.align		4
.L_481:
        /*0018*/ 	.byte	0x04, 0x17
        /*001a*/ 	.short	(.L_483 - .L_482)
.L_482:
        /*001c*/ 	.word	0x00000000
        /*0020*/ 	.short	0x0004
        /*0022*/ 	.short	0x0018
        /*0024*/ 	.byte	0x00, 0xf5, 0x21, 0x00


	//----- nvinfo : EIATTR_KPARAM_INFO
	.align		4
.L_483:
        /*0028*/ 	.byte	0x04, 0x17
        /*002a*/ 	.short	(.L_485 - .L_484)
.L_484:
        /*002c*/ 	.word	0x00000000
        /*0030*/ 	.short	0x0003
        /*0032*/ 	.short	0x0010
        /*0034*/ 	.byte	0x00, 0xf0, 0x11, 0x00


	//----- nvinfo : EIATTR_KPARAM_INFO
	.align		4
.L_485:
        /*0038*/ 	.byte	0x04, 0x17
        /*003a*/ 	.short	(.L_487 - .L_486)
.L_486:
        /*003c*/ 	.word	0x00000000
        /*0040*/ 	.short	0x0002
        /*0042*/ 	.short	0x0008
        /*0044*/ 	.byte	0x00, 0xf5, 0x21, 0x00


	//----- nvinfo : EIATTR_KPARAM_INFO
	.align		4
.L_487:
        /*0048*/ 	.byte	0x04, 0x17
        /*004a*/ 	.short	(.L_489 - .L_488)
.L_488:
        /*004c*/ 	.word	0x00000000
        /*0050*/ 	.short	0x0001
        /*0052*/ 	.short	0x0004
        /*0054*/ 	.byte	0x00, 0xf0, 0x11, 0x00


	//----- nvinfo : EIATTR_KPARAM_INFO
	.align		4
.L_489:
        /*0058*/ 	.byte	0x04, 0x17
        /*005a*/ 	.short	(.L_491 - .L_490)
.L_490:
        /*005c*/ 	.word	0x00000000
        /*0060*/ 	.short	0x0000
        /*0062*/ 	.short	0x0000
        /*0064*/ 	.byte	0x00, 0xf0, 0x11, 0x00


	//----- nvinfo : EIATTR_SPARSE_MMA_MASK
	.align		4
.L_491:
        /*0068*/ 	.byte	0x03, 0x50
        /*006a*/ 	.short	0x0000


	//----- nvinfo : EIATTR_MAXREG_COUNT
	.align		4
        /*006c*/ 	.byte	0x03, 0x1b
        /*006e*/ 	.short	0x00ff


	//----- nvinfo : EIATTR_MERCURY_ISA_VERSION
	.align		4
        /*0070*/ 	.byte	0x03, 0x5f
        /*0072*/ 	.short	0x0101


	//----- nvinfo : EIATTR_VRC_CTA_INIT_COUNT
	.align		4
        /*0074*/ 	.byte	0x02, 0x4a
	.zero		1
	.zero		1


	//----- nvinfo : EIATTR_EXIT_INSTR_OFFSETS
	.align		4
        /*0078*/ 	.byte	0x04, 0x1c
        /*007a*/ 	.short	(.L_493 - .L_492)


	//   ....[0]....
.L_492:
        /*007c*/ 	.word	0x000000c0


	//   ....[1]....
        /*0080*/ 	.word	0x00000190


	//----- nvinfo : EIATTR_CBANK_PARAM_SIZE
	.align		4
.L_493:
        /*0084*/ 	.byte	0x03, 0x19
        /*0086*/ 	.short	0x0024


	//----- nvinfo : EIATTR_PARAM_CBANK
	.align		4
        /*0088*/ 	.byte	0x04, 0x0a
        /*008a*/ 	.short	(.L_495 - .L_494)
	.align		4
.L_494:
        /*008c*/ 	.word	index@(.nv.constant0._Z24int_2double_array_kerneliiPiiPdi)
        /*0090*/ 	.short	0x0380
        /*0092*/ 	.short	0x0024


	//----- nvinfo : EIATTR_SW_WAR
	.align		4
.L_495:
        /*0094*/ 	.byte	0x04, 0x36
        /*0096*/ 	.short	(.L_497 - .L_496)
.L_496:
        /*0098*/ 	.word	0x00000008
.L_497:


//--------------------- .nv.info._Z30matrix_print_double_GPU_kerneliiPd --------------------------
	.section	.nv.info._Z30matrix_print_double_GPU_kerneliiPd,"",@"SHT_CUDA_INFO"
	.sectionflags	@""
	.align	4


	//----- nvinfo : EIATTR_CUDA_API_VERSION
	.align		4
        /*0000*/ 	.byte	0x04, 0x37
        /*0002*/ 	.short	(.L_499 - .L_498)
.L_498:
        /*0004*/ 	.word	0x00000082


	//----- nvinfo : EIATTR_KPARAM_INFO
	.align		4
.L_499:
        /*0008*/ 	.byte	0x04, 0x17
        /*000a*/ 	.short	(.L_501 - .L_500)
.L_500:
        /*000c*/ 	.word	0x00000000
        /*0010*/ 	.short	0x0002
        /*0012*/ 	.short	0x0008
        /*0014*/ 	.byte	0x00, 0xf5, 0x21, 0x00


	//----- nvinfo : EIATTR_KPARAM_INFO
	.align		4
.L_501:
        /*0018*/ 	.byte	0x04, 0x17
        /*001a*/ 	.short	(.L_503 - .L_502)
.L_502:
        /*001c*/ 	.word	0x00000000
        /*0020*/ 	.short	0x0001
        /*0022*/ 	.short	0x0004
        /*0024*/ 	.byte	0x00, 0xf0, 0x11, 0x00


	//----- nvinfo : EIATTR_KPARAM_INFO
	.align		4
.L_503:
        /*0028*/ 	.byte	0x04, 0x17
        /*002a*/ 	.short	(.L_505 - .L_504)
.L_504:
        /*002c*/ 	.word	0x00000000
        /*0030*/ 	.short	0x0000
        /*0032*/ 	.short	0x0000
        /*0034*/ 	.byte	0x00, 0xf0, 0x11, 0x00


	//----- nvinfo : EIATTR_SPARSE_MMA_MASK
	.align		4
.L_505:
        /*0038*/ 	.byte	0x03, 0x50
        /*003a*/ 	.short	0x0000


	//----- nvinfo : EIATTR_MAXREG_COUNT
	.align		4
        /*003c*/ 	.byte	0x03, 0x1b
        /*003e*/ 	.short	0x00ff


	//----- nvinfo : EIATTR_EXTERNS
	.align		4
        /*0040*/ 	.byte	0x04, 0x0f
        /*0042*/ 	.short	(.L_507 - .L_506)


	//   ....[0]....
	.align		4
.L_506:
        /*0044*/ 	.word	index@(vprintf)


	//----- nvinfo : EIATTR_MERCURY_ISA_VERSION
	.align		4
.L_507:
        /*0048*/ 	.byte	0x03, 0x5f
        /*004a*/ 	.short	0x0101


	//----- nvinfo : EIATTR_VRC_CTA_INIT_COUNT
	.align		4
        /*004c*/ 	.byte	0x02, 0x4a
	.zero		1
	.zero		1


	//----- nvinfo : EIATTR_SYSCALL_OFFSETS
	.align		4
        /*0050*/ 	.byte	0x04, 0x46
        /*0052*/ 	.short	(.L_509 - .L_508)


	//   ....[0]....
.L_508:
        /*0054*/ 	.word	0x000001f0


	//----- nvinfo : EIATTR_EXIT_INSTR_OFFSETS
	.align		4
.L_509:
        /*0058*/ 	.byte	0x04, 0x1c
        /*005a*/ 	.short	(.L_511 - .L_510)


	//   ....[0]....
.L_510:
        /*005c*/ 	.word	0x00000110


	//   ....[1]....
        /*0060*/ 	.word	0x00000200


	//----- nvinfo : EIATTR_CRS_STACK_SIZE
	.align		4
.L_511:
        /*0064*/ 	.byte	0x04, 0x1e
        /*0066*/ 	.short	(.L_513 - .L_512)
.L_512:
        /*0068*/ 	.word	0x00000000


	//----- nvinfo : EIATTR_CBANK_PARAM_SIZE
	.align		4
.L_513:
        /*006c*/ 	.byte	0x03, 0x19
        /*006e*/ 	.short	0x0010


	//----- nvinfo : EIATTR_PARAM_CBANK
	.align		4
        /*0070*/ 	.byte	0x04, 0x0a
        /*0072*/ 	.short	(.L_515 - .L_514)
	.align		4
.L_514:
        /*0074*/ 	.word	index@(.nv.constant0._Z30matrix_print_double_GPU_kerneliiPd)
        /*0078*/ 	.short	0x0380
        /*007a*/ 	.short	0x0010


	//----- nvinfo : EIATTR_SW_WAR
	.align		4
.L_515:
        /*007c*/ 	.byte	0x04, 0x36
        /*007e*/ 	.short	(.L_517 - .L_516)
.L_516:
        /*0080*/ 	.word	0x00000008
.L_517:


//--------------------- .nv.info._Z29matrix_print_float_GPU_kerneliiPf --------------------------
	.section	.nv.info._Z29matrix_print_float_GPU_kerneliiPf,"",@"SHT_CUDA_INFO"
	.sectionflags	@""
	.align	4


	//----- nvinfo : EIATTR_CUDA_API_VERSION
	.align		4
        /*0000*/ 	.byte	0x04, 0x37
        /*0002*/ 	.short	(.L_519 - .L_518)
.L_518:
        /*0004*/ 	.word	0x00000082


	//----- nvinfo : EIATTR_KPARAM_INFO
	.align		4
.L_519:
        /*0008*/ 	.byte	0x04, 0x17
        /*000a*/ 	.short	(.L_521 - .L_520)
.L_520:
        /*000c*/ 	.word	0x00000000
        /*0010*/ 	.short	0x0002
        /*0012*/ 	.short	0x0008
        /*0014*/ 	.byte	0x00, 0xf5, 0x21, 0x00


	//----- nvinfo : EIATTR_KPARAM_INFO
	.align		4
.L_521:
        /*0018*/ 	.byte	0x04, 0x17
        /*001a*/ 	.short	(.L_523 - .L_522)
.L_522:
        /*001c*/ 	.word	0x00000000
        /*0020*/ 	.short	0x0001
        /*0022*/ 	.short	0x0004
        /*0024*/ 	.byte	0x00, 0xf0, 0x11, 0x00


	//----- nvinfo : EIATTR_KPARAM_INFO
	.align		4
.L_523:
        /*0028*/ 	.byte	0x04, 0x17
        /*002a*/ 	.short	(.L_525 - .L_524)
.L_524:
        /*002c*/ 	.word	0x00000000
        /*0030*/ 	.short	0x0000
        /*0032*/ 	.short	0x0000
        /*0034*/ 	.byte	0x00, 0xf0, 0x11, 0x00


	//----- nvinfo : EIATTR_SPARSE_MMA_MASK
	.align		4
.L_525:
        /*0038*/ 	.byte	0x03, 0x50
        /*003a*/ 	.short	0x0000


	//----- nvinfo : EIATTR_MAXREG_COUNT
	.align		4
        /*003c*/ 	.byte	0x03, 0x1b
        /*003e*/ 	.short	0x00ff


	//----- nvinfo : EIATTR_EXTERNS
	.align		4
        /*0040*/ 	.byte	0x04, 0x0f
        /*0042*/ 	.short	(.L_527 - .L_526)


	//   ....[0]....
	.align		4
.L_526:
        /*0044*/ 	.word	index@(vprintf)


	//----- nvinfo : EIATTR_MERCURY_ISA_VERSION
	.align		4
.L_527:
        /*0048*/ 	.byte	0x03, 0x5f
        /*004a*/ 	.short	0x0101


	//----- nvinfo : EIATTR_VRC_CTA_INIT_COUNT
	.align		4
        /*004c*/ 	.byte	0x02, 0x4a
	.zero		1
	.zero		1


	//----- nvinfo : EIATTR_SYSCALL_OFFSETS
	.align		4
        /*0050*/ 	.byte	0x04, 0x46
        /*0052*/ 	.short	(.L_529 - .L_528)


	//   ....[0]....
.L_528:
        /*0054*/ 	.word	0x00000200


	//----- nvinfo : EIATTR_EXIT_INSTR_OFFSETS
	.align		4
.L_529:
        /*0058*/ 	.byte	0x04, 0x1c
        /*005a*/ 	.short	(.L_531 - .L_530)


	//   ....[0]....
.L_530:
        /*005c*/ 	.word	0x00000110


	//   ....[1]....
        /*0060*/ 	.word	0x00000210


	//----- nvinfo : EIATTR_CRS_STACK_SIZE
	.align		4
.L_531:
        /*0064*/ 	.byte	0x04, 0x1e
        /*0066*/ 	.short	(.L_533 - .L_532)
.L_532:
        /*0068*/ 	.word	0x00000000


	//----- nvinfo : EIATTR_CBANK_PARAM_SIZE
	.align		4
.L_533:
        /*006c*/ 	.byte	0x03, 0x19
        /*006e*/ 	.short	0x0010


	//----- nvinfo : EIATTR_PARAM_CBANK
	.align		4
        /*0070*/ 	.byte	0x04, 0x0a
        /*0072*/ 	.short	(.L_535 - .L_534)
	.align		4
.L_534:
        /*0074*/ 	.word	index@(.nv.constant0._Z29matrix_print_float_GPU_kerneliiPf)
        /*0078*/ 	.short	0x0380
        /*007a*/ 	.short	0x0010


	//----- nvinfo : EIATTR_SW_WAR
	.align		4
.L_535:
        /*007c*/ 	.byte	0x04, 0x36
        /*007e*/ 	.short	(.L_537 - .L_536)
.L_536:
        /*0080*/ 	.word	0x00000008
.L_537:


//--------------------- .nv.info._Z29matrix_print_int32_GPU_kerneliiPi --------------------------
	.section	.nv.info._Z29matrix_print_int32_GPU_kerneliiPi,"",@"SHT_CUDA_INFO"
	.sectionflags	@""
	.align	4


	//----- nvinfo : EIATTR_CUDA_API_VERSION
	.align		4
        /*0000*/ 	.byte	0x04, 0x37
        /*0002*/ 	.short	(.L_539 - .L_538)
.L_538:
        /*0004*/ 	.word	0x00000082


	//----- nvinfo : EIATTR_KPARAM_INFO
	.align		4
.L_539:
        /*0008*/ 	.byte	0x04, 0x17
        /*000a*/ 	.short	(.L_541 - .L_540)
.L_540:
        /*000c*/ 	.word	0x00000000
        /*0010*/ 	.short	0x0002
        /*0012*/ 	.short	0x0008
        /*0014*/ 	.byte	0x00, 0xf5, 0x21, 0x00


	//----- nvinfo : EIATTR_KPARAM_INFO
	.align		4
.L_541:
        /*0018*/ 	.byte	0x04, 0x17
        /*001a*/ 	.short	(.L_543 - .L_542)
.L_542:
        /*001c*/ 	.word	0x00000000
        /*0020*/ 	.short	0x0001
        /*0022*/ 	.short	0x0004
        /*0024*/ 	.byte	0x00, 0xf0, 0x11, 0x00


	//----- nvinfo : EIATTR_KPARAM_INFO
	.align		4
.L_543:
        /*0028*/ 	.byte	0x04, 0x17
        /*002a*/ 	.short	(.L_545 - .L_544)
.L_544:
        /*002c*/ 	.word	0x00000000
        /*0030*/ 	.short	0x0000
        /*0032*/ 	.short	0x0000
        /*0034*/ 	.byte	0x00, 0xf0, 0x11, 0x00


	//----- nvinfo : EIATTR_SPARSE_MMA_MASK
	.align		4
.L_545:
        /*0038*/ 	.byte	0x03, 0x50
        /*003a*/ 	.short	0x0000


	//----- nvinfo : EIATTR_MAXREG_COUNT
	.align		4
        /*003c*/ 	.byte	0x03, 0x1b
        /*003e*/ 	.short	0x00ff


	//----- nvinfo : EIATTR_EXTERNS
	.align		4
        /*0040*/ 	.byte	0x04, 0x0f
        /*0042*/ 	.short	(.L_547 - .L_546)


	//   ....[0]....
	.align		4
.L_546:
        /*0044*/ 	.word	index@(vprintf)


	//----- nvinfo : EIATTR_MERCURY_ISA_VERSION
	.align		4
.L_547:
        /*0048*/ 	.byte	0x03, 0x5f
        /*004a*/ 	.short	0x0101


	//----- nvinfo : EIATTR_VRC_CTA_INIT_COUNT
	.align		4
        /*004c*/ 	.byte	0x02, 0x4a
	.zero		1
	.zero		1


	//----- nvinfo : EIATTR_SYSCALL_OFFSETS
	.align		4
        /*0050*/ 	.byte	0x04, 0x46
        /*0052*/ 	.short	(.L_549 - .L_548)


	//   ....[0]....
.L_548:
        /*0054*/ 	.word	0x000001f0


	//----- nvinfo : EIATTR_EXIT_INSTR_OFFSETS
	.align		4
.L_549:
        /*0058*/ 	.byte	0x04, 0x1c
        /*005a*/ 	.short	(.L_551 - .L_550)


	//   ....[0]....
.L_550:
        /*005c*/ 	.word	0x00000110


	//   ....[1]....
        /*0060*/ 	.word	0x00000200


	//----- nvinfo : EIATTR_CRS_STACK_SIZE
	.align		4
.L_551:
        /*0064*/ 	.byte	0x04, 0x1e
        /*0066*/ 	.short	(.L_553 - .L_552)
.L_552:
        /*0068*/ 	.word	0x00000000


	//----- nvinfo : EIATTR_CBANK_PARAM_SIZE
	.align		4
.L_553:
        /*006c*/ 	.byte	0x03, 0x19
        /*006e*/ 	.short	0x0010


	//----- nvinfo : EIATTR_PARAM_CBANK
	.align		4
        /*0070*/ 	.byte	0x04, 0x0a
        /*0072*/ 	.short	(.L_555 - .L_554)
	.align		4
.L_554:
        /*0074*/ 	.word	index@(.nv.constant0._Z29matrix_print_int32_GPU_kerneliiPi)
        /*0078*/ 	.short	0x0380
        /*007a*/ 	.short	0x0010


	//----- nvinfo : EIATTR_SW_WAR
	.align		4
.L_555:
        /*007c*/ 	.byte	0x04, 0x36
        /*007e*/ 	.short	(.L_557 - .L_556)
.L_556:
        /*0080*/ 	.word	0x00000008
.L_557:


//--------------------- .nv.info._Z28matrix_print_int8_GPU_kerneliiPa --------------------------
	.section	.nv.info._Z28matrix_print_int8_GPU_kerneliiPa,"",@"SHT_CUDA_INFO"
	.sectionflags	@""
	.align	4


	//----- nvinfo : EIATTR_CUDA_API_VERSION
	.align		4
        /*0000*/ 	.byte	0x04, 0x37
        /*0002*/ 	.short	(.L_559 - .L_558)
.L_558:
        /*0004*/ 	.word	0x00000082


	//----- nvinfo : EIATTR_KPARAM_INFO
	.align		4
.L_559:
        /*0008*/ 	.byte	0x04, 0x17
        /*000a*/ 	.short	(.L_561 - .L_560)
.L_560:
        /*000c*/ 	.word	0x00000000
        /*0010*/ 	.short	0x0002
        /*0012*/ 	.short	0x0008
        /*0014*/ 	.byte	0x00, 0xf5, 0x21, 0x00


	//----- nvinfo : EIATTR_KPARAM_INFO
	.align		4
.L_561:
        /*0018*/ 	.byte	0x04, 0x17
        /*001a*/ 	.short	(.L_563 - .L_562)
.L_562:
        /*001c*/ 	.word	0x00000000
        /*0020*/ 	.short	0x0001
        /*0022*/ 	.short	0x0004
        /*0024*/ 	.byte	0x00, 0xf0, 0x11, 0x00


	//----- nvinfo : EIATTR_KPARAM_INFO
	.align		4
.L_563:
        /*0028*/ 	.byte	0x04, 0x17
        /*002a*/ 	.short	(.L_565 - .L_564)
.L_564:
        /*002c*/ 	.word	0x00000000
        /*0030*/ 	.short	0x0000
        /*0032*/ 	.short	0x0000
        /*0034*/ 	.byte	0x00, 0xf0, 0x11, 0x00


	//----- nvinfo : EIATTR_SPARSE_MMA_MASK
	.align		4
.L_565:
        /*0038*/ 	.byte	0x03, 0x50
        /*003a*/ 	.short	0x0000


	//----- nvinfo : EIATTR_MAXREG_COUNT
	.align		4
        /*003c*/ 	.byte	0x03, 0x1b
        /*003e*/ 	.short	0x00ff


	//----- nvinfo : EIATTR_EXTERNS
	.align		4
        /*0040*/ 	.byte	0x04, 0x0f
        /*0042*/ 	.short	(.L_567 - .L_566)


	//   ....[0]....
	.align		4
.L_566:
        /*0044*/ 	.word	index@(vprintf)


	//----- nvinfo : EIATTR_MERCURY_ISA_VERSION
	.align		4
.L_567:
        /*0048*/ 	.byte	0x03, 0x5f
        /*004a*/ 	.short	0x0101


	//----- nvinfo : EIATTR_VRC_CTA_INIT_COUNT
	.align		4
        /*004c*/ 	.byte	0x02, 0x4a
	.zero		1
	.zero		1


	//----- nvinfo : EIATTR_SYSCALL_OFFSETS
	.align		4
        /*0050*/ 	.byte	0x04, 0x46
        /*0052*/ 	.short	(.L_569 - .L_568)


	//   ....[0]....
.L_568:
        /*0054*/ 	.word	0x00000200


	//----- nvinfo : EIATTR_EXIT_INSTR_OFFSETS
	.align		4
.L_569:
        /*0058*/ 	.byte	0x04, 0x1c
        /*005a*/ 	.short	(.L_571 - .L_570)


	//   ....[0]....
.L_570:
        /*005c*/ 	.word	0x00000110


	//   ....[1]....
        /*0060*/ 	.word	0x00000210


	//----- nvinfo : EIATTR_CRS_STACK_SIZE
	.align		4
.L_571:
        /*0064*/ 	.byte	0x04, 0x1e
        /*0066*/ 	.short	(.L_573 - .L_572)
.L_572:
        /*0068*/ 	.word	0x00000000


	//----- nvinfo : EIATTR_CBANK_PARAM_SIZE
	.align		4
.L_573:
        /*006c*/ 	.byte	0x03, 0x19
        /*006e*/ 	.short	0x0010


	//----- nvinfo : EIATTR_PARAM_CBANK
	.align		4
        /*0070*/ 	.byte	0x04, 0x0a
        /*0072*/ 	.short	(.L_575 - .L_574)
	.align		4
.L_574:
        /*0074*/ 	.word	index@(.nv.constant0._Z28matrix_print_int8_GPU_kerneliiPa)
        /*0078*/ 	.short	0x0380
        /*007a*/ 	.short	0x0010


	//----- nvinfo : EIATTR_SW_WAR
	.align		4
.L_575:
        /*007c*/ 	.byte	0x04, 0x36
        /*007e*/ 	.short	(.L_577 - .L_576)
.L_576:
        /*0080*/ 	.word	0x00000008
.L_577:


//--------------------- .nv.info._Z23memcpy_int32_GPU_kerneliiPiS_ --------------------------
	.section	.nv.info._Z23memcpy_int32_GPU_kerneliiPiS_,"",@"SHT_CUDA_INFO"
	.sectionflags	@""
	.align	4


	//----- nvinfo : EIATTR_CUDA_API_VERSION
	.align		4
        /*0000*/ 	.byte	0x04, 0x37
        /*0002*/ 	.short	(.L_579 - .L_578)
.L_578:
        /*0004*/ 	.word	0x00000082


	//----- nvinfo : EIATTR_KPARAM_INFO
	.align		4
.L_579:
        /*0008*/ 	.byte	0x04, 0x17
        /*000a*/ 	.short	(.L_581 - .L_580)
.L_580:
        /*000c*/ 	.word	0x00000000
        /*0010*/ 	.short	0x0003
        /*0012*/ 	.short	0x0010
        /*0014*/ 	.byte	0x00, 0xf5, 0x21, 0x00


	//----- nvinfo : EIATTR_KPARAM_INFO
	.align		4
.L_581:
        /*0018*/ 	.byte	0x04, 0x17
        /*001a*/ 	.short	(.L_583 - .L_582)
.L_582:
        /*001c*/ 	.word	0x00000000
        /*0020*/ 	.short	0x0002
        /*0022*/ 	.short	0x0008
        /*0024*/ 	.byte	0x00, 0xf5, 0x21, 0x00


	//----- nvinfo : EIATTR_KPARAM_INFO
	.align		4
.L_583:
        /*0028*/ 	.byte	0x04, 0x17
        /*002a*/ 	.short	(.L_585 - .L_584)
.L_584:
        /*002c*/ 	.word	0x00000000
        /*0030*/ 	.short	0x0001
        /*0032*/ 	.short	0x0004
        /*0034*/ 	.byte	0x00, 0xf0, 0x11, 0x00


	//----- nvinfo : EIATTR_KPARAM_INFO
	.align		4
.L_585:
        /*0038*/ 	.byte	0x04, 0x17
        /*003a*/ 	.short	(.L_587 - .L_586)
.L_586:
        /*003c*/ 	.word	0x00000000
        /*0040*/ 	.short	0x0000
        /*0042*/ 	.short	0x0000
        /*0044*/ 	.byte	0x00, 0xf0, 0x11, 0x00


	//----- nvinfo : EIATTR_SPARSE_MMA_MASK
	.align		4
.L_587:
        /*0048*/ 	.byte	0x03, 0x50
        /*004a*/ 	.short	0x0000


	//----- nvinfo : EIATTR_MAXREG_COUNT
	.align		4
        /*004c*/ 	.byte	0x03, 0x1b
        /*004e*/ 	.short	0x00ff


	//----- nvinfo : EIATTR_MERCURY_ISA_VERSION
	.align		4
        /*0050*/ 	.byte	0x03, 0x5f
        /*0052*/ 	.short	0x0101


	//----- nvinfo : EIATTR_VRC_CTA_INIT_COUNT
	.align		4
        /*0054*/ 	.byte	0x02, 0x4a
	.zero		1
	.zero		1


	//----- nvinfo : EIATTR_EXIT_INSTR_OFFSETS
	.align		4
        /*0058*/ 	.byte	0x04, 0x1c
        /*005a*/ 	.short	(.L_589 - .L_588)


	//   ....[0]....
.L_588:
        /*005c*/ 	.word	0x000000c0


	//   ....[1]....
        /*0060*/ 	.word	0x00000150


	//----- nvinfo : EIATTR_CBANK_PARAM_SIZE
	.align		4
.L_589:
        /*0064*/ 	.byte	0x03, 0x19
        /*0066*/ 	.short	0x0018


	//----- nvinfo : EIATTR_PARAM_CBANK
	.align		4
        /*0068*/ 	.byte	0x04, 0x0a
        /*006a*/ 	.short	(.L_591 - .L_590)
	.align		4
.L_590:
        /*006c*/ 	.word	index@(.nv.constant0._Z23memcpy_int32_GPU_kerneliiPiS_)
        /*0070*/ 	.short	0x0380
        /*0072*/ 	.short	0x0018


	//----- nvinfo : EIATTR_SW_WAR
	.align		4
.L_591:
        /*0074*/ 	.byte	0x04, 0x36
        /*0076*/ 	.short	(.L_593 - .L_592)
.L_592:
        /*0078*/ 	.word	0x00000008
.L_593:


//--------------------- .nv.info._Z23memcpy_float_GPU_kerneliiPfS_ --------------------------
	.section	.nv.info._Z23memcpy_float_GPU_kerneliiPfS_,"",@"SHT_CUDA_INFO"
	.sectionflags	@""
	.align	4


	//----- nvinfo : EIATTR_CUDA_API_VERSION
	.align		4
        /*0000*/ 	.byte	0x04, 0x37
        /*0002*/ 	.short	(.L_595 - .L_594)
.L_594:
        /*0004*/ 	.word	0x00000082


	//----- nvinfo : EIATTR_KPARAM_INFO
	.align		4
.L_595:
        /*0008*/ 	.byte	0x04, 0x17
        /*000a*/ 	.short	(.L_597 - .L_596)
.L_596:
        /*000c*/ 	.word	0x00000000
        /*0010*/ 	.short	0x0003
        /*0012*/ 	.short	0x0010
        /*0014*/ 	.byte	0x00, 0xf5, 0x21, 0x00


	//----- nvinfo : EIATTR_KPARAM_INFO
	.align		4
.L_597:
        /*0018*/ 	.byte	0x04, 0x17
        /*001a*/ 	.short	(.L_599 - .L_598)
.L_598:
        /*001c*/ 	.word	0x00000000
        /*0020*/ 	.short	0x0002
        /*0022*/ 	.short	0x0008
        /*0024*/ 	.byte	0x00, 0xf5, 0x21, 0x00


	//----- nvinfo : EIATTR_KPARAM_INFO
	.align		4
.L_599:
        /*0028*/ 	.byte	0x04, 0x17
        /*002a*/ 	.short	(.L_601 - .L_600)
.L_600:
        /*002c*/ 	.word	0x00000000
        /*0030*/ 	.short	0x0001
        /*0032*/ 	.short	0x0004
        /*0034*/ 	.byte	0x00, 0xf0, 0x11, 0x00


	//----- nvinfo : EIATTR_KPARAM_INFO
	.align		4
.L_601:
        /*0038*/ 	.byte	0x04, 0x17
        /*003a*/ 	.short	(.L_603 - .L_602)
.L_602:
        /*003c*/ 	.word	0x00000000
        /*0040*/ 	.short	0x0000
        /*0042*/ 	.short	0x0000
        /*0044*/ 	.byte	0x00, 0xf0, 0x11, 0x00


	//----- nvinfo : EIATTR_SPARSE_MMA_MASK
	.align		4
.L_603:
        /*0048*/ 	.byte	0x03, 0x50
        /*004a*/ 	.short	0x0000


	//----- nvinfo : EIATTR_MAXREG_COUNT
	.align		4
        /*004c*/ 	.byte	0x03, 0x1b
        /*004e*/ 	.short	0x00ff


	//----- nvinfo : EIATTR_MERCURY_ISA_VERSION
	.align		4
        /*0050*/ 	.byte	0x03, 0x5f
        /*0052*/ 	.short	0x0101


	//----- nvinfo : EIATTR_VRC_CTA_INIT_COUNT
	.align		4
        /*0054*/ 	.byte	0x02, 0x4a
	.zero		1
	.zero		1


	//----- nvinfo : EIATTR_EXIT_INSTR_OFFSETS
	.align		4
        /*0058*/ 	.byte	0x04, 0x1c
        /*005a*/ 	.short	(.L_605 - .L_604)


	//   ....[0]....
.L_604:
        /*005c*/ 	.word	0x000000c0


	//   ....[1]....
        /*0060*/ 	.word	0x00000150


	//----- nvinfo : EIATTR_CBANK_PARAM_SIZE
	.align		4
.L_605:
        /*0064*/ 	.byte	0x03, 0x19
        /*0066*/ 	.short	0x0018


	//----- nvinfo : EIATTR_PARAM_CBANK
	.align		4
        /*0068*/ 	.byte	0x04, 0x0a
        /*006a*/ 	.short	(.L_607 - .L_606)
	.align		4
.L_606:
        /*006c*/ 	.word	index@(.nv.constant0._Z23memcpy_float_GPU_kerneliiPfS_)
        /*0070*/ 	.short	0x0380
        /*0072*/ 	.short	0x0018


	//----- nvinfo : EIATTR_SW_WAR
	.align		4
.L_607:
        /*0074*/ 	.byte	0x04, 0x36
        /*0076*/ 	.short	(.L_609 - .L_608)
.L_608:
        /*0078*/ 	.word	0x00000008
.L_609:


//--------------------- .nv.info._Z22memcpy_half_GPU_kerneliiP6__halfS0_ --------------------------
	.section	.nv.info._Z22memcpy_half_GPU_kerneliiP6__halfS0_,"",@"SHT_CUDA_INFO"
	.sectionflags	@""
	.align	4


	//----- nvinfo : EIATTR_CUDA_API_VERSION
	.align		4
        /*0000*/ 	.byte	0x04, 0x37
        /*0002*/ 	.short	(.L_611 - .L_610)
.L_610:
        /*0004*/ 	.word	0x00000082


	//----- nvinfo : EIATTR_KPARAM_INFO
	.align		4
.L_611:
        /*0008*/ 	.byte	0x04, 0x17
        /*000a*/ 	.short	(.L_613 - .L_612)
.L_612:
        /*000c*/ 	.word	0x00000000
        /*0010*/ 	.short	0x0003
        /*0012*/ 	.short	0x0010
        /*0014*/ 	.byte	0x00, 0xf5, 0x21, 0x00


	//----- nvinfo : EIATTR_KPARAM_INFO
	.align		4
.L_613:
        /*0018*/ 	.byte	0x04, 0x17
        /*001a*/ 	.short	(.L_615 - .L_614)
.L_614:
        /*001c*/ 	.word	0x00000000
        /*0020*/ 	.short	0x0002
        /*0022*/ 	.short	0x0008
        /*0024*/ 	.byte	0x00, 0xf5, 0x21, 0x00


	//----- nvinfo : EIATTR_KPARAM_INFO
	.align		4
.L_615:
        /*0028*/ 	.byte	0x04, 0x17
        /*002a*/ 	.short	(.L_617 - .L_616)
.L_616:
        /*002c*/ 	.word	0x00000000
        /*0030*/ 	.short	0x0001
        /*0032*/ 	.short	0x0004
        /*0034*/ 	.byte	0x00, 0xf0, 0x11, 0x00


	//----- nvinfo : EIATTR_KPARAM_INFO
	.align		4
.L_617:
        /*0038*/ 	.byte	0x04, 0x17
        /*003a*/ 	.short	(.L_619 - .L_618)
.L_618:
        /*003c*/ 	.word	0x00000000
        /*0040*/ 	.short	0x0000
        /*0042*/ 	.short	0x0000
        /*0044*/ 	.byte	0x00, 0xf0, 0x11, 0x00


	//----- nvinfo : EIATTR_SPARSE_MMA_MASK
	.align		4
.L_619:
        /*0048*/ 	.byte	0x03, 0x50
        /*004a*/ 	.short	0x0000


	//----- nvinfo : EIATTR_MAXREG_COUNT
	.align		4
        /*004c*/ 	.byte	0x03, 0x1b
        /*004e*/ 	.short	0x00ff


	//----- nvinfo : EIATTR_MERCURY_ISA_VERSION
	.align		4
        /*0050*/ 	.byte	0x03, 0x5f
        /*0052*/ 	.short	0x0101


	//----- nvinfo : EIATTR_VRC_CTA_INIT_COUNT
	.align		4
        /*0054*/ 	.byte	0x02, 0x4a
	.zero		1
	.zero		1


	//----- nvinfo : EIATTR_EXIT_INSTR_OFFSETS
	.align		4
        /*0058*/ 	.byte	0x04, 0x1c
        /*005a*/ 	.short	(.L_621 - .L_620)


	//   ....[0]....
.L_620:
        /*005c*/ 	.word	0x000000c0


	//   ....[1]....
        /*0060*/ 	.word	0x00000150


	//----- nvinfo : EIATTR_CBANK_PARAM_SIZE
	.align		4
.L_621:
        /*0064*/ 	.byte	0x03, 0x19
        /*0066*/ 	.short	0x0018


	//----- nvinfo : EIATTR_PARAM_CBANK
	.align		4
        /*0068*/ 	.byte	0x04, 0x0a
        /*006a*/ 	.short	(.L_623 - .L_622)
	.align		4
.L_622:
        /*006c*/ 	.word	index@(.nv.constant0._Z22memcpy_half_GPU_kerneliiP6__halfS0_)
        /*0070*/ 	.short	0x0380
        /*0072*/ 	.short	0x0018


	//----- nvinfo : EIATTR_SW_WAR
	.align		4
.L_623:
        /*0074*/ 	.byte	0x04, 0x36
        /*0076*/ 	.short	(.L_625 - .L_624)
.L_624:
        /*0078*/ 	.word	0x00000008
.L_625:


//--------------------- .nv.info._Z22double2half_GPU_kerneliiPKdiP6__halfi --------------------------
	.section	.nv.info._Z22double2half_GPU_kerneliiPKdiP6__halfi,"",@"SHT_CUDA_INFO"
	.sectionflags	@""
	.align	4


	//----- nvinfo : EIATTR_CUDA_API_VERSION
	.align		4
        /*0000*/ 	.byte	0x04, 0x37
        /*0002*/ 	.short	(.L_627 - .L_626)
.L_626:
        /*0004*/ 	.word	0x00000082


	//----- nvinfo : EIATTR_KPARAM_INFO
	.align		4
.L_627:
        /*0008*/ 	.byte	0x04, 0x17
        /*000a*/ 	.short	(.L_629 - .L_628)
.L_628:
        /*000c*/ 	.word	0x00000000
        /*0010*/ 	.short	0x0005
        /*0012*/ 	.short	0x0020
        /*0014*/ 	.byte	0x00, 0xf0, 0x11, 0x00


	//----- nvinfo : EIATTR_KPARAM_INFO
	.align		4
.L_629:
        /*0018*/ 	.byte	0x04, 0x17
        /*001a*/ 	.short	(.L_631 - .L_630)
.L_630:
        /*001c*/ 	.word	0x00000000
        /*0020*/ 	.short	0x0004
        /*0022*/ 	.short	0x0018
        /*0024*/ 	.byte	0x00, 0xf5, 0x21, 0x00


	//----- nvinfo : EIATTR_KPARAM_INFO
	.align		4
.L_631:
        /*0028*/ 	.byte	0x04, 0x17
        /*002a*/ 	.short	(.L_633 - .L_632)
.L_632:
        /*002c*/ 	.word	0x00000000
        /*0030*/ 	.short	0x0003
        /*0032*/ 	.short	0x0010
        /*0034*/ 	.byte	0x00, 0xf0, 0x11, 0x00


	//----- nvinfo : EIATTR_KPARAM_INFO
	.align		4
.L_633:
        /*0038*/ 	.byte	0x04, 0x17
        /*003a*/ 	.short	(.L_635 - .L_634)
.L_634:
        /*003c*/ 	.word	0x00000000
        /*0040*/ 	.short	0x0002
        /*0042*/ 	.short	0x0008
        /*0044*/ 	.byte	0x00, 0xf5, 0x21, 0x00


	//----- nvinfo : EIATTR_KPARAM_INFO
	.align		4
.L_635:
        /*0048*/ 	.byte	0x04, 0x17
        /*004a*/ 	.short	(.L_637 - .L_636)
.L_636:
        /*004c*/ 	.word	0x00000000
        /*0050*/ 	.short	0x0001
        /*0052*/ 	.short	0x0004
        /*0054*/ 	.byte	0x00, 0xf0, 0x11, 0x00


	//----- nvinfo : EIATTR_KPARAM_INFO
	.align		4
.L_637:
        /*0058*/ 	.byte	0x04, 0x17
        /*005a*/ 	.short	(.L_639 - .L_638)
.L_638:
        /*005c*/ 	.word	0x00000000
        /*0060*/ 	.short	0x0000
        /*0062*/ 	.short	0x0000
        /*0064*/ 	.byte	0x00, 0xf0, 0x11, 0x00


	//----- nvinfo : EIATTR_SPARSE_MMA_MASK
	.align		4
.L_639:
        /*0068*/ 	.byte	0x03, 0x50
        /*006a*/ 	.short	0x0000


	//----- nvinfo : EIATTR_MAXREG_COUNT
	.align		4
        /*006c*/ 	.byte	0x03, 0x1b
        /*006e*/ 	.short	0x00ff


	//----- nvinfo : EIATTR_MERCURY_ISA_VERSION
	.align		4
        /*0070*/ 	.byte	0x03, 0x5f
        /*0072*/ 	.short	0x0101


	//----- nvinfo : EIATTR_VRC_CTA_INIT_COUNT
	.align		4
        /*0074*/ 	.byte	0x02, 0x4a
	.zero		1
	.zero		1


	//----- nvinfo : EIATTR_EXIT_INSTR_OFFSETS
	.align		4
        /*0078*/ 	.byte	0x04, 0x1c
        /*007a*/ 	.short	(.L_641 - .L_640)


	//   ....[0]....
.L_640:
        /*007c*/ 	.word	0x000000c0


	//   ....[1]....
        /*0080*/ 	.word	0x00000190


	//----- nvinfo : EIATTR_CBANK_PARAM_SIZE
	.align		4
.L_641:
        /*0084*/ 	.byte	0x03, 0x19
        /*0086*/ 	.short	0x0024


	//----- nvinfo : EIATTR_PARAM_CBANK
	.align		4
        /*0088*/ 	.byte	0x04, 0x0a
        /*008a*/ 	.short	(.L_643 - .L_642)
	.align		4
.L_642:
        /*008c*/ 	.word	index@(.nv.constant0._Z22double2half_GPU_kerneliiPKdiP6__halfi)
        /*0090*/ 	.short	0x0380
        /*0092*/ 	.short	0x0024


	//----- nvinfo : EIATTR_SW_WAR
	.align		4
.L_643:
        /*0094*/ 	.byte	0x04, 0x36
        /*0096*/ 	.short	(.L_645 - .L_644)
.L_644:
        /*0098*/ 	.word	0x00000008
.L_645:


//--------------------- .nv.info._Z22half2double_GPU_kerneliiPK6__halfiPdi --------------------------
	.section	.nv.info._Z22half2double_GPU_kerneliiPK6__halfiPdi,"",@"SHT_CUDA_INFO"
	.sectionflags	@""
	.align	4


	//----- nvinfo : EIATTR_CUDA_API_VERSION
	.align		4
        /*0000*/ 	.byte	0x04, 0x37
        /*0002*/ 	.short	(.L_647 - .L_646)
.L_646:
        /*0004*/ 	.word	0x00000082


	//----- nvinfo : EIATTR_KPARAM_INFO
	.align		4
.L_647:
        /*0008*/ 	.byte	0x04, 0x17
        /*000a*/ 	.short	(.L_649 - .L_648)
.L_648:
        /*000c*/ 	.word	0x00000000
        /*0010*/ 	.short	0x0005
        /*0012*/ 	.short	0x0020
        /*0014*/ 	.byte	0x00, 0xf0, 0x11, 0x00


	//----- nvinfo : EIATTR_KPARAM_INFO
	.align		4
.L_649:
        /*0018*/ 	.byte	0x04, 0x17
        /*001a*/ 	.short	(.L_651 - .L_650)
.L_650:
        /*001c*/ 	.word	0x00000000
        /*0020*/ 	.short	0x0004
        /*0022*/ 	.short	0x0018
        /*0024*/ 	.byte	0x00, 0xf5, 0x21, 0x00


	//----- nvinfo : EIATTR_KPARAM_INFO
	.align		4
.L_651:
        /*0028*/ 	.byte	0x04, 0x17
        /*002a*/ 	.short	(.L_653 - .L_652)
.L_652:
        /*002c*/ 	.word	0x00000000
        /*0030*/ 	.short	0x0003
        /*0032*/ 	.short	0x0010
        /*0034*/ 	.byte	0x00, 0xf0, 0x11, 0x00


	//----- nvinfo : EIATTR_KPARAM_INFO
	.align		4
.L_653:
        /*0038*/ 	.byte	0x04, 0x17
        /*003a*/ 	.short	(.L_655 - .L_654)
.L_654:
        /*003c*/ 	.word	0x00000000
        /*0040*/ 	.short	0x0002
        /*0042*/ 	.short	0x0008
        /*0044*/ 	.byte	0x00, 0xf5, 0x21, 0x00


	//----- nvinfo : EIATTR_KPARAM_INFO
	.align		4
.L_655:
        /*0048*/ 	.byte	0x04, 0x17
        /*004a*/ 	.short	(.L_657 - .L_656)
.L_656:
        /*004c*/ 	.word	0x00000000
        /*0050*/ 	.short	0x0001
        /*0052*/ 	.short	0x0004
        /*0054*/ 	.byte	0x00, 0xf0, 0x11, 0x00


	//----- nvinfo : EIATTR_KPARAM_INFO
	.align		4
.L_657:
        /*0058*/ 	.byte	0x04, 0x17
        /*005a*/ 	.short	(.L_659 - .L_658)
.L_658:
        /*005c*/ 	.word	0x00000000
        /*0060*/ 	.short	0x0000
        /*0062*/ 	.short	0x0000
        /*0064*/ 	.byte	0x00, 0xf0, 0x11, 0x00


	//----- nvinfo : EIATTR_SPARSE_MMA_MASK
	.align		4
.L_659:
        /*0068*/ 	.byte	0x03, 0x50
        /*006a*/ 	.short	0x0000


	//----- nvinfo : EIATTR_MAXREG_COUNT
	.align		4
        /*006c*/ 	.byte	0x03, 0x1b
        /*006e*/ 	.short	0x00ff


	//----- nvinfo : EIATTR_MERCURY_ISA_VERSION
	.align		4
        /*0070*/ 	.byte	0x03, 0x5f
        /*0072*/ 	.short	0x0101


	//----- nvinfo : EIATTR_VRC_CTA_INIT_COUNT
	.align		4
        /*0074*/ 	.byte	0x02, 0x4a
	.zero		1
	.zero		1


	//----- nvinfo : EIATTR_EXIT_INSTR_OFFSETS
	.align		4
        /*0078*/ 	.byte	0x04, 0x1c
        /*007a*/ 	.short	(.L_661 - .L_660)


	//   ....[0]....
.L_660:
        /*007c*/ 	.word	0x000000c0


	//   ....[1]....
        /*0080*/ 	.word	0x000001a0


	//----- nvinfo : EIATTR_CBANK_PARAM_SIZE
	.align		4
.L_661:
        /*0084*/ 	.byte	0x03, 0x19
        /*0086*/ 	.short	0x0024


	//----- nvinfo : EIATTR_PARAM_CBANK
	.align		4
        /*0088*/ 	.byte	0x04, 0x0a
        /*008a*/ 	.short	(.L_663 - .L_662)
	.align		4
.L_662:
        /*008c*/ 	.word	index@(.nv.constant0._Z22half2double_GPU_kerneliiPK6__halfiPdi)
        /*0090*/ 	.short	0x0380
        /*0092*/ 	.short	0x0024


	//----- nvinfo : EIATTR_SW_WAR
	.align		4
.L_663:
        /*0094*/ 	.byte	0x04, 0x36
        /*0096*/ 	.short	(.L_665 - .L_664)
.L_664:
        /*0098*/ 	.word	0x00000008
.L_665:


//--------------------- .nv.info._Z21float2half_GPU_kerneliiPKfiP6__halfi --------------------------
	.section	.nv.info._Z21float2half_GPU_kerneliiPKfiP6__halfi,"",@"SHT_CUDA_INFO"
	.sectionflags	@""
	.align	4


	//----- nvinfo : EIATTR_CUDA_API_VERSION
	.align		4
        /*0000*/ 	.byte	0x04, 0x37
        /*0002*/ 	.short	(.L_667 - .L_666)
.L_666:
        /*0004*/ 	.word	0x00000082


	//----- nvinfo : EIATTR_KPARAM_INFO
	.align		4
.L_667:
        /*0008*/ 	.byte	0x04, 0x17
        /*000a*/ 	.short	(.L_669 - .L_668)
.L_668:
        /*000c*/ 	.word	0x00000000
        /*0010*/ 	.short	0x0005
        /*0012*/ 	.short	0x0020
        /*0014*/ 	.byte	0x00, 0xf0, 0x11, 0x00


	//----- nvinfo : EIATTR_KPARAM_INFO
	.align		4
.L_669:
        /*0018*/ 	.byte	0x04, 0x17
        /*001a*/ 	.short	(.L_671 - .L_670)
.L_670:
        /*001c*/ 	.word	0x00000000
        /*0020*/ 	.short	0x0004
        /*0022*/ 	.short	0x0018
        /*0024*/ 	.byte	0x00, 0xf5, 0x21, 0x00


	//----- nvinfo : EIATTR_KPARAM_INFO
	.align		4
.L_671:
        /*0028*/ 	.byte	0x04, 0x17
        /*002a*/ 	.short	(.L_673 - .L_672)
.L_672:
        /*002c*/ 	.word	0x00000000
        /*0030*/ 	.short	0x0003
        /*0032*/ 	.short	0x0010
        /*0034*/ 	.byte	0x00, 0xf0, 0x11, 0x00


	//----- nvinfo : EIATTR_KPARAM_INFO
	.align		4
.L_673:
        /*0038*/ 	.byte	0x04, 0x17
        /*003a*/ 	.short	(.L_675 - .L_674)
.L_674:
        /*003c*/ 	.word	0x00000000
        /*0040*/ 	.short	0x0002
        /*0042*/ 	.short	0x0008
        /*0044*/ 	.byte	0x00, 0xf5, 0x21, 0x00


	//----- nvinfo : EIATTR_KPARAM_INFO
	.align		4
.L_675:
        /*0048*/ 	.byte	0x04, 0x17
        /*004a*/ 	.short	(.L_677 - .L_676)
.L_676:
        /*004c*/ 	.word	0x00000000
        /*0050*/ 	.short	0x0001
        /*0052*/ 	.short	0x0004
        /*0054*/ 	.byte	0x00, 0xf0, 0x11, 0x00


	//----- nvinfo : EIATTR_KPARAM_INFO
	.align		4
.L_677:
        /*0058*/ 	.byte	0x04, 0x17
        /*005a*/ 	.short	(.L_679 - .L_678)
.L_678:
        /*005c*/ 	.word	0x00000000
        /*0060*/ 	.short	0x0000
        /*0062*/ 	.short	0x0000
        /*0064*/ 	.byte	0x00, 0xf0, 0x11, 0x00


	//----- nvinfo : EIATTR_SPARSE_MMA_MASK
	.align		4
.L_679:
        /*0068*/ 	.byte	0x03, 0x50
        /*006a*/ 	.short	0x0000


	//----- nvinfo : EIATTR_MAXREG_COUNT
	.align		4
        /*006c*/ 	.byte	0x03, 0x1b
        /*006e*/ 	.short	0x00ff


	//----- nvinfo : EIATTR_MERCURY_ISA_VERSION
	.align		4
        /*0070*/ 	.byte	0x03, 0x5f
        /*0072*/ 	.short	0x0101


	//----- nvinfo : EIATTR_VRC_CTA_INIT_COUNT
	.align		4
        /*0074*/ 	.byte	0x02, 0x4a
	.zero		1
	.zero		1


	//----- nvinfo : EIATTR_EXIT_INSTR_OFFSETS
	.align		4
        /*0078*/ 	.byte	0x04, 0x1c
        /*007a*/ 	.short	(.L_681 - .L_680)


	//   ....[0]....
.L_680:
        /*007c*/ 	.word	0x000000c0


	//   ....[1]....
        /*0080*/ 	.word	0x00000190


	//----- nvinfo : EIATTR_CBANK_PARAM_SIZE
	.align		4
.L_681:
        /*0084*/ 	.byte	0x03, 0x19
        /*0086*/ 	.short	0x0024


	//----- nvinfo : EIATTR_PARAM_CBANK
	.align		4
        /*0088*/ 	.byte	0x04, 0x0a
        /*008a*/ 	.short	(.L_683 - .L_682)
	.align		4
.L_682:
        /*008c*/ 	.word	index@(.nv.constant0._Z21float2half_GPU_kerneliiPKfiP6__halfi)
        /*0090*/ 	.short	0x0380
        /*0092*/ 	.short	0x0024


	//----- nvinfo : EIATTR_SW_WAR
	.align		4
.L_683:
        /*0094*/ 	.byte	0x04, 0x36
        /*0096*/ 	.short	(.L_685 - .L_684)
.L_684:
        /*0098*/ 	.word	0x00000008
.L_685:


//--------------------- .nv.info._Z21half2float_GPU_kerneliiPK6__halfiPfi --------------------------
	.section	.nv.info._Z21half2float_GPU_kerneliiPK6__halfiPfi,"",@"SHT_CUDA_INFO"
	.sectionflags	@""
	.align	4


	//----- nvinfo : EIATTR_CUDA_API_VERSION
	.align		4
        /*0000*/ 	.byte	0x04, 0x37
        /*0002*/ 	.short	(.L_687 - .L_686)
.L_686:
        /*0004*/ 	.word	0x00000082


	//----- nvinfo : EIATTR_KPARAM_INFO
	.align		4
.L_687:
        /*0008*/ 	.byte	0x04, 0x17
        /*000a*/ 	.short	(.L_689 - .L_688)
.L_688:
        /*000c*/ 	.word	0x00000000
        /*0010*/ 	.short	0x0005
        /*0012*/ 	.short	0x0020
        /*0014*/ 	.byte	0x00, 0xf0, 0x11, 0x00


	//----- nvinfo : EIATTR_KPARAM_INFO
	.align		4
.L_689:
        /*0018*/ 	.byte	0x04, 0x17
        /*001a*/ 	.short	(.L_691 - .L_690)
.L_690:
        /*001c*/ 	.word	0x00000000
        /*0020*/ 	.short	0x0004
        /*0022*/ 	.short	0x0018
        /*0024*/ 	.byte	0x00, 0xf5, 0x21, 0x00


	//----- nvinfo : EIATTR_KPARAM_INFO
	.align		4
.L_691:
        /*0028*/ 	.byte	0x04, 0x17
        /*002a*/ 	.short	(.L_693 - .L_692)
.L_692:
        /*002c*/ 	.word	0x00000000
        /*0030*/ 	.short	0x0003
        /*0032*/ 	.short	0x0010
        /*0034*/ 	.byte	0x00, 0xf0, 0x11, 0x00


	//----- nvinfo : EIATTR_KPARAM_INFO
	.align		4
.L_693:
        /*0038*/ 	.byte	0x04, 0x17
        /*003a*/ 	.short	(.L_695 - .L_694)
.L_694:
        /*003c*/ 	.word	0x00000000
        /*0040*/ 	.short	0x0002
        /*0042*/ 	.short	0x0008
        /*0044*/ 	.byte	0x00, 0xf5, 0x21, 0x00


	//----- nvinfo : EIATTR_KPARAM_INFO
	.align		4
.L_695:
        /*0048*/ 	.byte	0x04, 0x17
        /*004a*/ 	.short	(.L_697 - .L_696)
.L_696:
        /*004c*/ 	.word	0x00000000
        /*0050*/ 	.short	0x0001
        /*0052*/ 	.short	0x0004
        /*0054*/ 	.byte	0x00, 0xf0, 0x11, 0x00


	//----- nvinfo : EIATTR_KPARAM_INFO
	.align		4
.L_697:
        /*0058*/ 	.byte	0x04, 0x17
        /*005a*/ 	.short	(.L_699 - .L_698)
.L_698:
        /*005c*/ 	.word	0x00000000
        /*0060*/ 	.short	0x0000
        /*0062*/ 	.short	0x0000
        /*0064*/ 	.byte	0x00, 0xf0, 0x11, 0x00


	//----- nvinfo : EIATTR_SPARSE_MMA_MASK
	.align		4
.L_699:
        /*0068*/ 	.byte	0x03, 0x50
        /*006a*/ 	.short	0x0000


	//----- nvinfo : EIATTR_MAXREG_COUNT
	.align		4
        /*006c*/ 	.byte	0x03, 0x1b
        /*006e*/ 	.short	0x00ff


	//----- nvinfo : EIATTR_MERCURY_ISA_VERSION
	.align		4
        /*0070*/ 	.byte	0x03, 0x5f
        /*0072*/ 	.short	0x0101


	//----- nvinfo : EIATTR_VRC_CTA_INIT_COUNT
	.align		4
        /*0074*/ 	.byte	0x02, 0x4a
	.zero		1
	.zero		1


	//----- nvinfo : EIATTR_EXIT_INSTR_OFFSETS
	.align		4
        /*0078*/ 	.byte	0x04, 0x1c
        /*007a*/ 	.short	(.L_701 - .L_700)


	//   ....[0]....
.L_700:
        /*007c*/ 	.word	0x000000c0


	//   ....[1]....
        /*0080*/ 	.word	0x00000190


	//----- nvinfo : EIATTR_CBANK_PARAM_SIZE
	.align		4
.L_701:
        /*0084*/ 	.byte	0x03, 0x19
        /*0086*/ 	.short	0x0024


	//----- nvinfo : EIATTR_PARAM_CBANK
	.align		4
        /*0088*/ 	.byte	0x04, 0x0a
        /*008a*/ 	.short	(.L_703 - .L_702)
	.align		4
.L_702:
        /*008c*/ 	.word	index@(.nv.constant0._Z21half2float_GPU_kerneliiPK6__halfiPfi)
        /*0090*/ 	.short	0x0380
        /*0092*/ 	.short	0x0024


	//----- nvinfo : EIATTR_SW_WAR
	.align		4
.L_703:
        /*0094*/ 	.byte	0x04, 0x36
        /*0096*/ 	.short	(.L_705 - .L_704)
.L_704:
        /*0098*/ 	.word	0x00000008
.L_705:


//--------------------- .nv.info._Z23double2float_GPU_kerneliiPKdiPfi --------------------------
	.section	.nv.info._Z23double2float_GPU_kerneliiPKdiPfi,"",@"SHT_CUDA_INFO"
	.sectionflags	@""
	.align	4


	//----- nvinfo : EIATTR_CUDA_API_VERSION
	.align		4
        /*0000*/ 	.byte	0x04, 0x37
        /*0002*/ 	.short	(.L_707 - .L_706)
.L_706:
        /*0004*/ 	.word	0x00000082


	//----- nvinfo : EIATTR_KPARAM_INFO
	.align		4
.L_707:
        /*0008*/ 	.byte	0x04, 0x17
        /*000a*/ 	.short	(.L_709 - .L_708)
.L_708:
        /*000c*/ 	.word	0x00000000
        /*0010*/ 	.short	0x0005
        /*0012*/ 	.short	0x0020
        /*0014*/ 	.byte	0x00, 0xf0, 0x11, 0x00


	//----- nvinfo : EIATTR_KPARAM_INFO
	.align		4
.L_709:
        /*0018*/ 	.byte	0x04, 0x17
        /*001a*/ 	.short	(.L_711 - .L_710)
.L_710:
        /*001c*/ 	.word	0x00000000
        /*0020*/ 	.short	0x0004
        /*0022*/ 	.short	0x0018
        /*0024*/ 	.byte	0x00, 0xf5, 0x21, 0x00


	//----- nvinfo : EIATTR_KPARAM_INFO
	.align		4
.L_711:
        /*0028*/ 	.byte	0x04, 0x17
        /*002a*/ 	.short	(.L_713 - .L_712)
.L_712:
        /*002c*/ 	.word	0x00000000
        /*0030*/ 	.short	0x0003
        /*0032*/ 	.short	0x0010
        /*0034*/ 	.byte	0x00, 0xf0, 0x11, 0x00


	//----- nvinfo : EIATTR_KPARAM_INFO
	.align		4
.L_713:
        /*0038*/ 	.byte	0x04, 0x17
        /*003a*/ 	.short	(.L_715 - .L_714)
.L_714:
        /*003c*/ 	.word	0x00000000
        /*0040*/ 	.short	0x0002
        /*0042*/ 	.short	0x0008
        /*0044*/ 	.byte	0x00, 0xf5, 0x21, 0x00


	//----- nvinfo : EIATTR_KPARAM_INFO
	.align		4
.L_715:
        /*0048*/ 	.byte	0x04, 0x17
        /*004a*/ 	.short	(.L_717 - .L_716)
.L_716:
        /*004c*/ 	.word	0x00000000
        /*0050*/ 	.short	0x0001
        /*0052*/ 	.short	0x0004
        /*0054*/ 	.byte	0x00, 0xf0, 0x11, 0x00


	//----- nvinfo : EIATTR_KPARAM_INFO
	.align		4
.L_717:
        /*0058*/ 	.byte	0x04, 0x17
        /*005a*/ 	.short	(.L_719 - .L_718)
.L_718:
        /*005c*/ 	.word	0x00000000
        /*0060*/ 	.short	0x0000
        /*0062*/ 	.short	0x0000
        /*0064*/ 	.byte	0x00, 0xf0, 0x11, 0x00


	//----- nvinfo : EIATTR_SPARSE_MMA_MASK
	.align		4
.L_719:
        /*0068*/ 	.byte	0x03, 0x50
        /*006a*/ 	.short	0x0000


	//----- nvinfo : EIATTR_MAXREG_COUNT
	.align		4
        /*006c*/ 	.byte	0x03, 0x1b
        /*006e*/ 	.short	0x00ff


	//----- nvinfo : EIATTR_MERCURY_ISA_VERSION
	.align		4
        /*0070*/ 	.byte	0x03, 0x5f
        /*0072*/ 	.short	0x0101


	//----- nvinfo : EIATTR_VRC_CTA_INIT_COUNT
	.align		4
        /*0074*/ 	.byte	0x02, 0x4a
	.zero		1
	.zero		1


	//----- nvinfo : EIATTR_EXIT_INSTR_OFFSETS
	.align		4
        /*0078*/ 	.byte	0x04, 0x1c
        /*007a*/ 	.short	(.L_721 - .L_720)


	//   ....[0]....
.L_720:
        /*007c*/ 	.word	0x000000c0


	//   ....[1]....
        /*0080*/ 	.word	0x00000190


	//----- nvinfo : EIATTR_CBANK_PARAM_SIZE
	.align		4
.L_721:
        /*0084*/ 	.byte	0x03, 0x19
        /*0086*/ 	.short	0x0024


	//----- nvinfo : EIATTR_PARAM_CBANK
	.align		4
        /*0088*/ 	.byte	0x04, 0x0a
        /*008a*/ 	.short	(.L_723 - .L_722)
	.align		4
.L_722:
        /*008c*/ 	.word	index@(.nv.constant0._Z23double2float_GPU_kerneliiPKdiPfi)
        /*0090*/ 	.short	0x0380
        /*0092*/ 	.short	0x0024


	//----- nvinfo : EIATTR_SW_WAR
	.align		4
.L_723:
        /*0094*/ 	.byte	0x04, 0x36
        /*0096*/ 	.short	(.L_725 - .L_724)
.L_724:
        /*0098*/ 	.word	0x00000008
.L_725:


//--------------------- .nv.info._Z23float2double_GPU_kerneliiPKfiPdi --------------------------
	.section	.nv.info._Z23float2double_GPU_kerneliiPKfiPdi,"",@"SHT_CUDA_INFO"
	.sectionflags	@""
	.align	4


	//----- nvinfo : EIATTR_CUDA_API_VERSION
	.align		4
        /*0000*/ 	.byte	0x04, 0x37
        /*0002*/ 	.short	(.L_727 - .L_726)
.L_726:
        /*0004*/ 	.word	0x00000082


	//----- nvinfo : EIATTR_KPARAM_INFO
	.align		4
.L_727:
        /*0008*/ 	.byte	0x04, 0x17
        /*000a*/ 	.short	(.L_729 - .L_728)
.L_728:
        /*000c*/ 	.word	0x00000000
        /*0010*/ 	.short	0x0005
        /*0012*/ 	.short	0x0020
        /*0014*/ 	.byte	0x00, 0xf0, 0x11, 0x00


	//----- nvinfo : EIATTR_KPARAM_INFO
	.align		4
.L_729:
        /*0018*/ 	.byte	0x04, 0x17
        /*001a*/ 	.short	(.L_731 - .L_730)
.L_730:
        /*001c*/ 	.word	0x00000000
        /*0020*/ 	.short	0x0004
        /*0022*/ 	.short	0x0018
        /*0024*/ 	.byte	0x00, 0xf5, 0x21, 0x00


	//----- nvinfo : EIATTR_KPARAM_INFO
	.align		4
.L_731:
        /*0028*/ 	.byte	0x04, 0x17
        /*002a*/ 	.short	(.L_733 - .L_732)
.L_732:
        /*002c*/ 	.word	0x00000000
        /*0030*/ 	.short	0x0003
        /*0032*/ 	.short	0x0010
        /*0034*/ 	.byte	0x00, 0xf0, 0x11, 0x00


	//----- nvinfo : EIATTR_KPARAM_INFO
	.align		4
.L_733:
        /*0038*/ 	.byte	0x04, 0x17
        /*003a*/ 	.short	(.L_735 - .L_734)
.L_734:
        /*003c*/ 	.word	0x00000000
        /*0040*/ 	.short	0x0002
        /*0042*/ 	.short	0x0008
        /*0044*/ 	.byte	0x00, 0xf5, 0x21, 0x00


	//----- nvinfo : EIATTR_KPARAM_INFO
	.align		4
.L_735:
        /*0048*/ 	.byte	0x04, 0x17
        /*004a*/ 	.short	(.L_737 - .L_736)
.L_736:
        /*004c*/ 	.word	0x00000000
        /*0050*/ 	.short	0x0001
        /*0052*/ 	.short	0x0004
        /*0054*/ 	.byte	0x00, 0xf0, 0x11, 0x00


	//----- nvinfo : EIATTR_KPARAM_INFO
	.align		4
.L_737:
        /*0058*/ 	.byte	0x04, 0x17
        /*005a*/ 	.short	(.L_739 - .L_738)
.L_738:
        /*005c*/ 	.word	0x00000000
        /*0060*/ 	.short	0x0000
        /*0062*/ 	.short	0x0000
        /*0064*/ 	.byte	0x00, 0xf0, 0x11, 0x00


	//----- nvinfo : EIATTR_SPARSE_MMA_MASK
	.align		4
.L_739:
        /*0068*/ 	.byte	0x03, 0x50
        /*006a*/ 	.short	0x0000


	//----- nvinfo : EIATTR_MAXREG_COUNT
	.align		4
        /*006c*/ 	.byte	0x03, 0x1b
        /*006e*/ 	.short	0x00ff


	//----- nvinfo : EIATTR_MERCURY_ISA_VERSION
	.align		4
        /*0070*/ 	.byte	0x03, 0x5f
        /*0072*/ 	.short	0x0101


	//----- nvinfo : EIATTR_VRC_CTA_INIT_COUNT
	.align		4
        /*0074*/ 	.byte	0x02, 0x4a
	.zero		1
	.zero		1


	//----- nvinfo : EIATTR_EXIT_INSTR_OFFSETS
	.align		4
        /*0078*/ 	.byte	0x04, 0x1c
        /*007a*/ 	.short	(.L_741 - .L_740)


	//   ....[0]....
.L_740:
        /*007c*/ 	.word	0x000000c0


	//   ....[1]....
        /*0080*/ 	.word	0x00000190


	//----- nvinfo : EIATTR_CBANK_PARAM_SIZE
	.align		4
.L_741:
        /*0084*/ 	.byte	0x03, 0x19
        /*0086*/ 	.short	0x0024


	//----- nvinfo : EIATTR_PARAM_CBANK
	.align		4
        /*0088*/ 	.byte	0x04, 0x0a
        /*008a*/ 	.short	(.L_743 - .L_742)
	.align		4
.L_742:
        /*008c*/ 	.word	index@(.nv.constant0._Z23float2double_GPU_kerneliiPKfiPdi)
        /*0090*/ 	.short	0x0380
        /*0092*/ 	.short	0x0024


	//----- nvinfo : EIATTR_SW_WAR
	.align		4
.L_743:
        /*0094*/ 	.byte	0x04, 0x36
        /*0096*/ 	.short	(.L_745 - .L_744)
.L_744:
        /*0098*/ 	.word	0x00000008
.L_745:


//--------------------- .nv.info._Z20memcpy_bf_GPU_kerneliiP13__nv_bfloat16S0_ --------------------------
	.section	.nv.info._Z20memcpy_bf_GPU_kerneliiP13__nv_bfloat16S0_,"",@"SHT_CUDA_INFO"
	.sectionflags	@""
	.align	4


	//----- nvinfo : EIATTR_CUDA_API_VERSION
	.align		4
        /*0000*/ 	.byte	0x04, 0x37
        /*0002*/ 	.short	(.L_747 - .L_746)
.L_746:
        /*0004*/ 	.word	0x00000082


	//----- nvinfo : EIATTR_KPARAM_INFO
	.align		4
.L_747:
        /*0008*/ 	.byte	0x04, 0x17
        /*000a*/ 	.short	(.L_749 - .L_748)
.L_748:
        /*000c*/ 	.word	0x00000000
        /*0010*/ 	.short	0x0003
        /*0012*/ 	.short	0x0010
        /*0014*/ 	.byte	0x00, 0xf5, 0x21, 0x00


	//----- nvinfo : EIATTR_KPARAM_INFO
	.align		4
.L_749:
        /*0018*/ 	.byte	0x04, 0x17
        /*001a*/ 	.short	(.L_751 - .L_750)
.L_750:
        /*001c*/ 	.word	0x00000000
        /*0020*/ 	.short	0x0002
        /*0022*/ 	.short	0x0008
        /*0024*/ 	.byte	0x00, 0xf5, 0x21, 0x00


	//----- nvinfo : EIATTR_KPARAM_INFO
	.align		4
.L_751:
        /*0028*/ 	.byte	0x04, 0x17
        /*002a*/ 	.short	(.L_753 - .L_752)
.L_752:
        /*002c*/ 	.word	0x00000000
        /*0030*/ 	.short	0x0001
        /*0032*/ 	.short	0x0004
        /*0034*/ 	.byte	0x00, 0xf0, 0x11, 0x00


	//----- nvinfo : EIATTR_KPARAM_INFO
	.align		4
.L_753:
        /*0038*/ 	.byte	0x04, 0x17
        /*003a*/ 	.short	(.L_755 - .L_754)
.L_754:
        /*003c*/ 	.word	0x00000000
        /*0040*/ 	.short	0x0000
        /*0042*/ 	.short	0x0000
        /*0044*/ 	.byte	0x00, 0xf0, 0x11, 0x00


	//----- nvinfo : EIATTR_SPARSE_MMA_MASK
	.align		4
.L_755:
        /*0048*/ 	.byte	0x03, 0x50
        /*004a*/ 	.short	0x0000


	//----- nvinfo : EIATTR_MAXREG_COUNT
	.align		4
        /*004c*/ 	.byte	0x03, 0x1b
        /*004e*/ 	.short	0x00ff


	//----- nvinfo : EIATTR_MERCURY_ISA_VERSION
	.align		4
        /*0050*/ 	.byte	0x03, 0x5f
        /*0052*/ 	.short	0x0101


	//----- nvinfo : EIATTR_VRC_CTA_INIT_COUNT
	.align		4
        /*0054*/ 	.byte	0x02, 0x4a
	.zero		1
	.zero		1


	//----- nvinfo : EIATTR_EXIT_INSTR_OFFSETS
	.align		4
        /*0058*/ 	.byte	0x04, 0x1c
        /*005a*/ 	.short	(.L_757 - .L_756)


	//   ....[0]....
.L_756:
        /*005c*/ 	.word	0x000000c0


	//   ....[1]....
        /*0060*/ 	.word	0x00000150


	//----- nvinfo : EIATTR_CBANK_PARAM_SIZE
	.align		4
.L_757:
        /*0064*/ 	.byte	0x03, 0x19
        /*0066*/ 	.short	0x0018


	//----- nvinfo : EIATTR_PARAM_CBANK
	.align		4
        /*0068*/ 	.byte	0x04, 0x0a
        /*006a*/ 	.short	(.L_759 - .L_758)
	.align		4
.L_758:
        /*006c*/ 	.word	index@(.nv.constant0._Z20memcpy_bf_GPU_kerneliiP13__nv_bfloat16S0_)
        /*0070*/ 	.short	0x0380
        /*0072*/ 	.short	0x0018


	//----- nvinfo : EIATTR_SW_WAR
	.align		4
.L_759:
        /*0074*/ 	.byte	0x04, 0x36
        /*0076*/ 	.short	(.L_761 - .L_760)
.L_760:
        /*0078*/ 	.word	0x00000008
.L_761:


//--------------------- .nv.info._Z19bf2float_GPU_kerneliiPK13__nv_bfloat16iPfi --------------------------
	.section	.nv.info._Z19bf2float_GPU_kerneliiPK13__nv_bfloat16iPfi,"",@"SHT_CUDA_INFO"
	.sectionflags	@""
	.align	4


	//----- nvinfo : EIATTR_CUDA_API_VERSION
	.align		4
        /*0000*/ 	.byte	0x04, 0x37
        /*0002*/ 	.short	(.L_763 - .L_762)
.L_762:
        /*0004*/ 	.word	0x00000082


	//----- nvinfo : EIATTR_KPARAM_INFO
	.align		4
.L_763:
        /*0008*/ 	.byte	0x04, 0x17
        /*000a*/ 	.short	(.L_765 - .L_764)
.L_764:
        /*000c*/ 	.word	0x00000000
        /*0010*/ 	.short	0x0005
        /*0012*/ 	.short	0x0020
        /*0014*/ 	.byte	0x00, 0xf0, 0x11, 0x00


	//----- nvinfo : EIATTR_KPARAM_INFO
	.align		4
.L_765:
        /*0018*/ 	.byte	0x04, 0x17
        /*001a*/ 	.short	(.L_767 - .L_766)
.L_766:
        /*001c*/ 	.word	0x00000000
        /*0020*/ 	.short	0x0004
        /*0022*/ 	.short	0x0018
        /*0024*/ 	.byte	0x00, 0xf5, 0x21, 0x00


	//----- nvinfo : EIATTR_KPARAM_INFO
	.align		4
.L_767:
        /*0028*/ 	.byte	0x04, 0x17
        /*002a*/ 	.short	(.L_769 - .L_768)
.L_768:
        /*002c*/ 	.word	0x00000000
        /*0030*/ 	.short	0x0003
        /*0032*/ 	.short	0x0010
        /*0034*/ 	.byte	0x00, 0xf0, 0x11, 0x00


	//----- nvinfo : EIATTR_KPARAM_INFO
	.align		4
.L_769:
        /*0038*/ 	.byte	0x04, 0x17
        /*003a*/ 	.short	(.L_771 - .L_770)
.L_770:
        /*003c*/ 	.word	0x00000000
        /*0040*/ 	.short	0x0002
        /*0042*/ 	.short	0x0008
        /*0044*/ 	.byte	0x00, 0xf5, 0x21, 0x00


	//----- nvinfo : EIATTR_KPARAM_INFO
	.align		4
.L_771:
        /*0048*/ 	.byte	0x04, 0x17
        /*004a*/ 	.short	(.L_773 - .L_772)
.L_772:
        /*004c*/ 	.word	0x00000000
        /*0050*/ 	.short	0x0001
        /*0052*/ 	.short	0x0004
        /*0054*/ 	.byte	0x00, 0xf0, 0x11, 0x00


	//----- nvinfo : EIATTR_KPARAM_INFO
	.align		4
.L_773:
        /*0058*/ 	.byte	0x04, 0x17
        /*005a*/ 	.short	(.L_775 - .L_774)
.L_774:
        /*005c*/ 	.word	0x00000000
        /*0060*/ 	.short	0x0000
        /*0062*/ 	.short	0x0000
        /*0064*/ 	.byte	0x00, 0xf0, 0x11, 0x00


	//----- nvinfo : EIATTR_SPARSE_MMA_MASK
	.align		4
.L_775:
        /*0068*/ 	.byte	0x03, 0x50
        /*006a*/ 	.short	0x0000


	//----- nvinfo : EIATTR_MAXREG_COUNT
	.align		4
        /*006c*/ 	.byte	0x03, 0x1b
        /*006e*/ 	.short	0x00ff


	//----- nvinfo : EIATTR_MERCURY_ISA_VERSION
	.align		4
        /*0070*/ 	.byte	0x03, 0x5f
        /*0072*/ 	.short	0x0101


	//----- nvinfo : EIATTR_VRC_CTA_INIT_COUNT
	.align		4
        /*0074*/ 	.byte	0x02, 0x4a
	.zero		1
	.zero		1


	//----- nvinfo : EIATTR_EXIT_INSTR_OFFSETS
	.align		4
        /*0078*/ 	.byte	0x04, 0x1c
        /*007a*/ 	.short	(.L_777 - .L_776)


	//   ....[0]....
.L_776:
        /*007c*/ 	.word	0x000000c0


	//   ....[1]....
        /*0080*/ 	.word	0x00000190


	//----- nvinfo : EIATTR_CBANK_PARAM_SIZE
	.align		4
.L_777:
        /*0084*/ 	.byte	0x03, 0x19
        /*0086*/ 	.short	0x0024


	//----- nvinfo : EIATTR_PARAM_CBANK
	.align		4
        /*0088*/ 	.byte	0x04, 0x0a
        /*008a*/ 	.short	(.L_779 - .L_778)
	.align		4
.L_778:
        /*008c*/ 	.word	index@(.nv.constant0._Z19bf2float_GPU_kerneliiPK13__nv_bfloat16iPfi)
        /*0090*/ 	.short	0x0380
        /*0092*/ 	.short	0x0024


	//----- nvinfo : EIATTR_SW_WAR
	.align		4
.L_779:
        /*0094*/ 	.byte	0x04, 0x36
        /*0096*/ 	.short	(.L_781 - .L_780)
.L_780:
        /*0098*/ 	.word	0x00000008
.L_781:


//--------------------- .nv.info._Z19float2bf_GPU_kerneliiPKfiP13__nv_bfloat16i --------------------------
	.section	.nv.info._Z19float2bf_GPU_kerneliiPKfiP13__nv_bfloat16i,"",@"SHT_CUDA_INFO"
	.sectionflags	@""
	.align	4


	//----- nvinfo : EIATTR_CUDA_API_VERSION
	.align		4
        /*0000*/ 	.byte	0x04, 0x37
        /*0002*/ 	.short	(.L_783 - .L_782)
.L_782:
        /*0004*/ 	.word	0x00000082


	//----- nvinfo : EIATTR_KPARAM_INFO
	.align		4
.L_783:
        /*0008*/ 	.byte	0x04, 0x17
        /*000a*/ 	.short	(.L_785 - .L_784)
.L_784:
        /*000c*/ 	.word	0x00000000
        /*0010*/ 	.short	0x0005
        /*0012*/ 	.short	0x0020
        /*0014*/ 	.byte	0x00, 0xf0, 0x11, 0x00


	//----- nvinfo : EIATTR_KPARAM_INFO
	.align		4
.L_785:
        /*0018*/ 	.byte	0x04, 0x17
        /*001a*/ 	.short	(.L_787 - .L_786)
.L_786:
        /*001c*/ 	.word	0x00000000
        /*0020*/ 	.short	0x0004
        /*0022*/ 	.short	0x0018
        /*0024*/ 	.byte	0x00, 0xf5, 0x21, 0x00


	//----- nvinfo : EIATTR_KPARAM_INFO
	.align		4
.L_787:
        /*0028*/ 	.byte	0x04, 0x17
        /*002a*/ 	.short	(.L_789 - .L_788)
.L_788:
        /*002c*/ 	.word	0x00000000
        /*0030*/ 	.short	0x0003
        /*0032*/ 	.short	0x0010
        /*0034*/ 	.byte	0x00, 0xf0, 0x11, 0x00


	//----- nvinfo : EIATTR_KPARAM_INFO
	.align		4
.L_789:
        /*0038*/ 	.byte	0x04, 0x17
        /*003a*/ 	.short	(.L_791 - .L_790)
.L_790:
        /*003c*/ 	.word	0x00000000
        /*0040*/ 	.short	0x0002
        /*0042*/ 	.short	0x0008
        /*0044*/ 	.byte	0x00, 0xf5, 0x21, 0x00


	//----- nvinfo : EIATTR_KPARAM_INFO
	.align		4
.L_791:
        /*0048*/ 	.byte	0x04, 0x17
        /*004a*/ 	.short	(.L_793 - .L_792)
.L_792:
        /*004c*/ 	.word	0x00000000
        /*0050*/ 	.short	0x0001
        /*0052*/ 	.short	0x0004
        /*0054*/ 	.byte	0x00, 0xf0, 0x11, 0x00


	//----- nvinfo : EIATTR_KPARAM_INFO
	.align		4
.L_793:
        /*0058*/ 	.byte	0x04, 0x17
        /*005a*/ 	.short	(.L_795 - .L_794)
.L_794:
        /*005c*/ 	.word	0x00000000
        /*0060*/ 	.short	0x0000
        /*0062*/ 	.short	0x0000
        /*0064*/ 	.byte	0x00, 0xf0, 0x11, 0x00


	//----- nvinfo : EIATTR_SPARSE_MMA_MASK
	.align		4
.L_795:
        /*0068*/ 	.byte	0x03, 0x50
        /*006a*/ 	.short	0x0000


	//----- nvinfo : EIATTR_MAXREG_COUNT
	.align		4
        /*006c*/ 	.byte	0x03, 0x1b
        /*006e*/ 	.short	0x00ff


	//----- nvinfo : EIATTR_MERCURY_ISA_VERSION
	.align		4
        /*0070*/ 	.byte	0x03, 0x5f
        /*0072*/ 	.short	0x0101


	//----- nvinfo : EIATTR_VRC_CTA_INIT_COUNT
	.align		4
        /*0074*/ 	.byte	0x02, 0x4a
	.zero		1
	.zero		1


	//----- nvinfo : EIATTR_EXIT_INSTR_OFFSETS
	.align		4
        /*0078*/ 	.byte	0x04, 0x1c
        /*007a*/ 	.short	(.L_797 - .L_796)


	//   ....[0]....
.L_796:
        /*007c*/ 	.word	0x000000c0


	//   ....[1]....
        /*0080*/ 	.word	0x00000190


	//----- nvinfo : EIATTR_CBANK_PARAM_SIZE
	.align		4
.L_797:
        /*0084*/ 	.byte	0x03, 0x19
        /*0086*/ 	.short	0x0024


	//----- nvinfo : EIATTR_PARAM_CBANK
	.align		4
        /*0088*/ 	.byte	0x04, 0x0a
        /*008a*/ 	.short	(.L_799 - .L_798)
	.align		4
.L_798:
        /*008c*/ 	.word	index@(.nv.constant0._Z19float2bf_GPU_kerneliiPKfiP13__nv_bfloat16i)
        /*0090*/ 	.short	0x0380
        /*0092*/ 	.short	0x0024


	//----- nvinfo : EIATTR_SW_WAR
	.align		4
.L_799:
        /*0094*/ 	.byte	0x04, 0x36
        /*0096*/ 	.short	(.L_801 - .L_800)
.L_800:
        /*0098*/ 	.word	0x00000008
.L_801:


//--------------------- .nv.info._Z20double2bf_GPU_kerneliiPKdiP13__nv_bfloat16i --------------------------
	.section	.nv.info._Z20double2bf_GPU_kerneliiPKdiP13__nv_bfloat16i,"",@"SHT_CUDA_INFO"
	.sectionflags	@""
	.align	4


	//----- nvinfo : EIATTR_CUDA_API_VERSION
	.align		4
        /*0000*/ 	.byte	0x04, 0x37
        /*0002*/ 	.short	(.L_803 - .L_802)
.L_802:
        /*0004*/ 	.word	0x00000082


	//----- nvinfo : EIATTR_KPARAM_INFO
	.align		4
.L_803:
        /*0008*/ 	.byte	0x04, 0x17
        /*000a*/ 	.short	(.L_805 - .L_804)
.L_804:
        /*000c*/ 	.word	0x00000000
        /*0010*/ 	.short	0x0005
        /*0012*/ 	.short	0x0020
        /*0014*/ 	.byte	0x00, 0xf0, 0x11, 0x00


	//----- nvinfo : EIATTR_KPARAM_INFO
	.align		4
.L_805:
        /*0018*/ 	.byte	0x04, 0x17
        /*001a*/ 	.short	(.L_807 - .L_806)
.L_806:
        /*001c*/ 	.word	0x00000000
        /*0020*/ 	.short	0x0004
        /*0022*/ 	.short	0x0018
        /*0024*/ 	.byte	0x00, 0xf5, 0x21, 0x00


	//----- nvinfo : EIATTR_KPARAM_INFO
	.align		4
.L_807:
        /*0028*/ 	.byte	0x04, 0x17
        /*002a*/ 	.short	(.L_809 - .L_808)
.L_808:
        /*002c*/ 	.word	0x00000000
        /*0030*/ 	.short	0x0003
        /*0032*/ 	.short	0x0010
        /*0034*/ 	.byte	0x00, 0xf0, 0x11, 0x00


	//----- nvinfo : EIATTR_KPARAM_INFO
	.align		4
.L_809:
        /*0038*/ 	.byte	0x04, 0x17
        /*003a*/ 	.short	(.L_811 - .L_810)
.L_810:
        /*003c*/ 	.word	0x00000000
        /*0040*/ 	.short	0x0002
        /*0042*/ 	.short	0x0008
        /*0044*/ 	.byte	0x00, 0xf5, 0x21, 0x00


	//----- nvinfo : EIATTR_KPARAM_INFO
	.align		4
.L_811:
        /*0048*/ 	.byte	0x04, 0x17
        /*004a*/ 	.short	(.L_813 - .L_812)
.L_812:
        /*004c*/ 	.word	0x00000000
        /*0050*/ 	.short	0x0001
        /*0052*/ 	.short	0x0004
        /*0054*/ 	.byte	0x00, 0xf0, 0x11, 0x00


	//----- nvinfo : EIATTR_KPARAM_INFO
	.align		4
.L_813:
        /*0058*/ 	.byte	0x04, 0x17
        /*005a*/ 	.short	(.L_815 - .L_814)
.L_814:
        /*005c*/ 	.word	0x00000000
        /*0060*/ 	.short	0x0000
        /*0062*/ 	.short	0x0000
        /*0064*/ 	.byte	0x00, 0xf0, 0x11, 0x00


	//----- nvinfo : EIATTR_SPARSE_MMA_MASK
	.align		4
.L_815:
        /*0068*/ 	.byte	0x03, 0x50
        /*006a*/ 	.short	0x0000


	//----- nvinfo : EIATTR_MAXREG_COUNT
	.align		4
        /*006c*/ 	.byte	0x03, 0x1b
        /*006e*/ 	.short	0x00ff


	//----- nvinfo : EIATTR_MERCURY_ISA_VERSION
	.align		4
        /*0070*/ 	.byte	0x03, 0x5f
        /*0072*/ 	.short	0x0101


	//----- nvinfo : EIATTR_VRC_CTA_INIT_COUNT
	.align		4
        /*0074*/ 	.byte	0x02, 0x4a
	.zero		1
	.zero		1


	//----- nvinfo : EIATTR_EXIT_INSTR_OFFSETS
	.align		4
        /*0078*/ 	.byte	0x04, 0x1c
        /*007a*/ 	.short	(.L_817 - .L_816)


	//   ....[0]....
.L_816:
        /*007c*/ 	.word	0x000000c0


	//   ....[1]....
        /*0080*/ 	.word	0x00000190


	//----- nvinfo : EIATTR_CBANK_PARAM_SIZE
	.align		4
.L_817:
        /*0084*/ 	.byte	0x03, 0x19
        /*0086*/ 	.short	0x0024


	//----- nvinfo : EIATTR_PARAM_CBANK
	.align		4
        /*0088*/ 	.byte	0x04, 0x0a
        /*008a*/ 	.short	(.L_819 - .L_818)
	.align		4
.L_818:
        /*008c*/ 	.word	index@(.nv.constant0._Z20double2bf_GPU_kerneliiPKdiP13__nv_bfloat16i)
        /*0090*/ 	.short	0x0380
        /*0092*/ 	.short	0x0024


	//----- nvinfo : EIATTR_SW_WAR
	.align		4
.L_819:
        /*0094*/ 	.byte	0x04, 0x36
        /*0096*/ 	.short	(.L_821 - .L_820)
.L_820:
        /*0098*/ 	.word	0x00000008
.L_821:


//--------------------- .nv.info._Z19half2fp8_GPU_kerneliiPK6__halfiPhi --------------------------
	.section	.nv.info._Z19half2fp8_GPU_kerneliiPK6__halfiPhi,"",@"SHT_CUDA_INFO"
	.sectionflags	@""
	.align	4


	//----- nvinfo : EIATTR_CUDA_API_VERSION
	.align		4
        /*0000*/ 	.byte	0x04, 0x37
        /*0002*/ 	.short	(.L_823 - .L_822)
.L_822:
        /*0004*/ 	.word	0x00000082


	//----- nvinfo : EIATTR_KPARAM_INFO
	.align		4
.L_823:
        /*0008*/ 	.byte	0x04, 0x17
        /*000a*/ 	.short	(.L_825 - .L_824)
.L_824:
        /*000c*/ 	.word	0x00000000
        /*0010*/ 	.short	0x0005
        /*0012*/ 	.short	0x0020
        /*0014*/ 	.byte	0x00, 0xf0, 0x11, 0x00


	//----- nvinfo : EIATTR_KPARAM_INFO
	.align		4
.L_825:
        /*0018*/ 	.byte	0x04, 0x17
        /*001a*/ 	.short	(.L_827 - .L_826)
.L_826:
        /*001c*/ 	.word	0x00000000
        /*0020*/ 	.short	0x0004
        /*0022*/ 	.short	0x0018
        /*0024*/ 	.byte	0x00, 0xf5, 0x21, 0x00


	//----- nvinfo : EIATTR_KPARAM_INFO
	.align		4
.L_827:
        /*0028*/ 	.byte	0x04, 0x17
        /*002a*/ 	.short	(.L_829 - .L_828)
.L_828:
        /*002c*/ 	.word	0x00000000
        /*0030*/ 	.short	0x0003
        /*0032*/ 	.short	0x0010
        /*0034*/ 	.byte	0x00, 0xf0, 0x11, 0x00


	//----- nvinfo : EIATTR_KPARAM_INFO
	.align		4
.L_829:
        /*0038*/ 	.byte	0x04, 0x17
        /*003a*/ 	.short	(.L_831 - .L_830)
.L_830:
        /*003c*/ 	.word	0x00000000
        /*0040*/ 	.short	0x0002
        /*0042*/ 	.short	0x0008
        /*0044*/ 	.byte	0x00, 0xf5, 0x21, 0x00


	//----- nvinfo : EIATTR_KPARAM_INFO
	.align		4
.L_831:
        /*0048*/ 	.byte	0x04, 0x17
        /*004a*/ 	.short	(.L_833 - .L_832)
.L_832:
        /*004c*/ 	.word	0x00000000
        /*0050*/ 	.short	0x0001
        /*0052*/ 	.short	0x0004
        /*0054*/ 	.byte	0x00, 0xf0, 0x11, 0x00


	//----- nvinfo : EIATTR_KPARAM_INFO
	.align		4
.L_833:
        /*0058*/ 	.byte	0x04, 0x17
        /*005a*/ 	.short	(.L_835 - .L_834)
.L_834:
        /*005c*/ 	.word	0x00000000
        /*0060*/ 	.short	0x0000
        /*0062*/ 	.short	0x0000
        /*0064*/ 	.byte	0x00, 0xf0, 0x11, 0x00


	//----- nvinfo : EIATTR_SPARSE_MMA_MASK
	.align		4
.L_835:
        /*0068*/ 	.byte	0x03, 0x50
        /*006a*/ 	.short	0x0000


	//----- nvinfo : EIATTR_MAXREG_COUNT
	.align		4
        /*006c*/ 	.byte	0x03, 0x1b
        /*006e*/ 	.short	0x00ff


	//----- nvinfo : EIATTR_MERCURY_ISA_VERSION
	.align		4
        /*0070*/ 	.byte	0x03, 0x5f
        /*0072*/ 	.short	0x0101


	//----- nvinfo : EIATTR_VRC_CTA_INIT_COUNT
	.align		4
        /*0074*/ 	.byte	0x02, 0x4a
	.zero		1
	.zero		1


	//----- nvinfo : EIATTR_EXIT_INSTR_OFFSETS
	.align		4
        /*0078*/ 	.byte	0x04, 0x1c
        /*007a*/ 	.short	(.L_837 - .L_836)


	//   ....[0]....
.L_836:
        /*007c*/ 	.word	0x000000c0


	//   ....[1]....
        /*0080*/ 	.word	0x000001a0


	//----- nvinfo : EIATTR_CBANK_PARAM_SIZE
	.align		4
.L_837:
        /*0084*/ 	.byte	0x03, 0x19
        /*0086*/ 	.short	0x0024


	//----- nvinfo : EIATTR_PARAM_CBANK
	.align		4
        /*0088*/ 	.byte	0x04, 0x0a
        /*008a*/ 	.short	(.L_839 - .L_838)
	.align		4
.L_838:
        /*008c*/ 	.word	index@(.nv.constant0._Z19half2fp8_GPU_kerneliiPK6__halfiPhi)
        /*0090*/ 	.short	0x0380
        /*0092*/ 	.short	0x0024


	//----- nvinfo : EIATTR_SW_WAR
	.align		4
.L_839:
        /*0094*/ 	.byte	0x04, 0x36
        /*0096*/ 	.short	(.L_841 - .L_840)
.L_840:
        /*0098*/ 	.word	0x00000008
.L_841:


//--------------------- .nv.info._Z20float2fp8_GPU_kerneliiPKfiPhi --------------------------
	.section	.nv.info._Z20float2fp8_GPU_kerneliiPKfiPhi,"",@"SHT_CUDA_INFO"
	.sectionflags	@""
	.align	4


	//----- nvinfo : EIATTR_CUDA_API_VERSION
	.align		4
        /*0000*/ 	.byte	0x04, 0x37
        /*0002*/ 	.short	(.L_843 - .L_842)
.L_842:
        /*0004*/ 	.word	0x00000082


	//----- nvinfo : EIATTR_KPARAM_INFO
	.align		4
.L_843:
        /*0008*/ 	.byte	0x04, 0x17
        /*000a*/ 	.short	(.L_845 - .L_844)
.L_844:
        /*000c*/ 	.word	0x00000000
        /*0010*/ 	.short	0x0005
        /*0012*/ 	.short	0x0020
        /*0014*/ 	.byte	0x00, 0xf0, 0x11, 0x00


	//----- nvinfo : EIATTR_KPARAM_INFO
	.align		4
.L_845:
        /*0018*/ 	.byte	0x04, 0x17
        /*001a*/ 	.short	(.L_847 - .L_846)
.L_846:
        /*001c*/ 	.word	0x00000000
        /*0020*/ 	.short	0x0004
        /*0022*/ 	.short	0x0018
        /*0024*/ 	.byte	0x00, 0xf5, 0x21, 0x00


	//----- nvinfo : EIATTR_KPARAM_INFO
	.align		4
.L_847:
        /*0028*/ 	.byte	0x04, 0x17
        /*002a*/ 	.short	(.L_849 - .L_848)
.L_848:
        /*002c*/ 	.word	0x00000000
        /*0030*/ 	.short	0x0003
        /*0032*/ 	.short	0x0010
        /*0034*/ 	.byte	0x00, 0xf0, 0x11, 0x00


	//----- nvinfo : EIATTR_KPARAM_INFO
	.align		4
.L_849:
        /*0038*/ 	.byte	0x04, 0x17
        /*003a*/ 	.short	(.L_851 - .L_850)
.L_850:
        /*003c*/ 	.word	0x00000000
        /*0040*/ 	.short	0x0002
        /*0042*/ 	.short	0x0008
        /*0044*/ 	.byte	0x00, 0xf5, 0x21, 0x00


	//----- nvinfo : EIATTR_KPARAM_INFO
	.align		4
.L_851:
        /*0048*/ 	.byte	0x04, 0x17
        /*004a*/ 	.short	(.L_853 - .L_852)
.L_852:
        /*004c*/ 	.word	0x00000000
        /*0050*/ 	.short	0x0001
        /*0052*/ 	.short	0x0004
        /*0054*/ 	.byte	0x00, 0xf0, 0x11, 0x00


	//----- nvinfo : EIATTR_KPARAM_INFO
	.align		4
.L_853:
        /*0058*/ 	.byte	0x04, 0x17
        /*005a*/ 	.short	(.L_855 - .L_854)
.L_854:
        /*005c*/ 	.word	0x00000000
        /*0060*/ 	.short	0x0000
        /*0062*/ 	.short	0x0000
        /*0064*/ 	.byte	0x00, 0xf0, 0x11, 0x00


	//----- nvinfo : EIATTR_SPARSE_MMA_MASK
	.align		4
.L_855:
        /*0068*/ 	.byte	0x03, 0x50
        /*006a*/ 	.short	0x0000


	//----- nvinfo : EIATTR_MAXREG_COUNT
	.align		4
        /*006c*/ 	.byte	0x03, 0x1b
        /*006e*/ 	.short	0x00ff


	//----- nvinfo : EIATTR_MERCURY_ISA_VERSION
	.align		4
        /*0070*/ 	.byte	0x03, 0x5f
        /*0072*/ 	.short	0x0101


	//----- nvinfo : EIATTR_VRC_CTA_INIT_COUNT
	.align		4
        /*0074*/ 	.byte	0x02, 0x4a
	.zero		1
	.zero		1


	//----- nvinfo : EIATTR_EXIT_INSTR_OFFSETS
	.align		4
        /*0078*/ 	.byte	0x04, 0x1c
        /*007a*/ 	.short	(.L_857 - .L_856)


	//   ....[0]....
.L_856:
        /*007c*/ 	.word	0x000000c0


	//   ....[1]....
        /*0080*/ 	.word	0x000001a0


	//----- nvinfo : EIATTR_CBANK_PARAM_SIZE
	.align		4
.L_857:
        /*0084*/ 	.byte	0x03, 0x19
        /*0086*/ 	.short	0x0024


	//----- nvinfo : EIATTR_PARAM_CBANK
	.align		4
        /*0088*/ 	.byte	0x04, 0x0a
        /*008a*/ 	.short	(.L_859 - .L_858)
	.align		4
.L_858:
        /*008c*/ 	.word	index@(.nv.constant0._Z20float2fp8_GPU_kerneliiPKfiPhi)
        /*0090*/ 	.short	0x0380
        /*0092*/ 	.short	0x0024


	//----- nvinfo : EIATTR_SW_WAR
	.align		4
.L_859:
        /*0094*/ 	.byte	0x04, 0x36
        /*0096*/ 	.short	(.L_861 - .L_860)
.L_860:
        /*0098*/ 	.word	0x00000008
.L_861:


//--------------------- .nv.info._Z21double2fp8_GPU_kerneliiPKdiPhi --------------------------
	.section	.nv.info._Z21double2fp8_GPU_kerneliiPKdiPhi,"",@"SHT_CUDA_INFO"
	.sectionflags	@""
	.align	4


	//----- nvinfo : EIATTR_CUDA_API_VERSION
	.align		4
        /*0000*/ 	.byte	0x04, 0x37
        /*0002*/ 	.short	(.L_863 - .L_862)
.L_862:
        /*0004*/ 	.word	0x00000082


	//----- nvinfo : EIATTR_KPARAM_INFO
	.align		4
.L_863:
        /*0008*/ 	.byte	0x04, 0x17
        /*000a*/ 	.short	(.L_865 - .L_864)
.L_864:
        /*000c*/ 	.word	0x00000000
        /*0010*/ 	.short	0x0005
        /*0012*/ 	.short	0x0020
        /*0014*/ 	.byte	0x00, 0xf0, 0x11, 0x00


	//----- nvinfo : EIATTR_KPARAM_INFO
	.align		4
.L_865:
        /*0018*/ 	.byte	0x04, 0x17
        /*001a*/ 	.short	(.L_867 - .L_866)
.L_866:
        /*001c*/ 	.word	0x00000000
        /*0020*/ 	.short	0x0004
        /*0022*/ 	.short	0x0018
        /*0024*/ 	.byte	0x00, 0xf5, 0x21, 0x00


	//----- nvinfo : EIATTR_KPARAM_INFO
	.align		4
.L_867:
        /*0028*/ 	.byte	0x04, 0x17
        /*002a*/ 	.short	(.L_869 - .L_868)
.L_868:
        /*002c*/ 	.word	0x00000000
        /*0030*/ 	.short	0x0003
        /*0032*/ 	.short	0x0010
        /*0034*/ 	.byte	0x00, 0xf0, 0x11, 0x00


	//----- nvinfo : EIATTR_KPARAM_INFO
	.align		4
.L_869:
        /*0038*/ 	.byte	0x04, 0x17
        /*003a*/ 	.short	(.L_871 - .L_870)
.L_870:
        /*003c*/ 	.word	0x00000000
        /*0040*/ 	.short	0x0002
        /*0042*/ 	.short	0x0008
        /*0044*/ 	.byte	0x00, 0xf5, 0x21, 0x00


	//----- nvinfo : EIATTR_KPARAM_INFO
	.align		4
.L_871:
        /*0048*/ 	.byte	0x04, 0x17
        /*004a*/ 	.short	(.L_873 - .L_872)
.L_872:
        /*004c*/ 	.word	0x00000000
        /*0050*/ 	.short	0x0001
        /*0052*/ 	.short	0x0004
        /*0054*/ 	.byte	0x00, 0xf0, 0x11, 0x00


	//----- nvinfo : EIATTR_KPARAM_INFO
	.align		4
.L_873:
        /*0058*/ 	.byte	0x04, 0x17
        /*005a*/ 	.short	(.L_875 - .L_874)
.L_874:
        /*005c*/ 	.word	0x00000000
        /*0060*/ 	.short	0x0000
        /*0062*/ 	.short	0x0000
        /*0064*/ 	.byte	0x00, 0xf0, 0x11, 0x00


	//----- nvinfo : EIATTR_SPARSE_MMA_MASK
	.align		4
.L_875:
        /*0068*/ 	.byte	0x03, 0x50
        /*006a*/ 	.short	0x0000


	//----- nvinfo : EIATTR_MAXREG_COUNT
	.align		4
        /*006c*/ 	.byte	0x03, 0x1b
        /*006e*/ 	.short	0x00ff


	//----- nvinfo : EIATTR_MERCURY_ISA_VERSION
	.align		4
        /*0070*/ 	.byte	0x03, 0x5f
        /*0072*/ 	.short	0x0101


	//----- nvinfo : EIATTR_VRC_CTA_INIT_COUNT
	.align		4
        /*0074*/ 	.byte	0x02, 0x4a
	.zero		1
	.zero		1


	//----- nvinfo : EIATTR_EXIT_INSTR_OFFSETS
	.align		4
        /*0078*/ 	.byte	0x04, 0x1c
        /*007a*/ 	.short	(.L_877 - .L_876)


	//   ....[0]....
.L_876:
        /*007c*/ 	.word	0x000000c0


	//   ....[1]....
        /*0080*/ 	.word	0x000001b0


	//----- nvinfo : EIATTR_CBANK_PARAM_SIZE
	.align		4
.L_877:
        /*0084*/ 	.byte	0x03, 0x19
        /*0086*/ 	.short	0x0024


	//----- nvinfo : EIATTR_PARAM_CBANK
	.align		4
        /*0088*/ 	.byte	0x04, 0x0a
        /*008a*/ 	.short	(.L_879 - .L_878)
	.align		4
.L_878:
        /*008c*/ 	.word	index@(.nv.constant0._Z21double2fp8_GPU_kerneliiPKdiPhi)
        /*0090*/ 	.short	0x0380
        /*0092*/ 	.short	0x0024


	//----- nvinfo : EIATTR_SW_WAR
	.align		4
.L_879:
        /*0094*/ 	.byte	0x04, 0x36
        /*0096*/ 	.short	(.L_881 - .L_880)
.L_880:
        /*0098*/ 	.word	0x00000008
.L_881:


//--------------------- .nv.info._Z40climate_emulator_print_double_GPU_kernelPdiii --------------------------
	.section	.nv.info._Z40climate_emulator_print_double_GPU_kernelPdiii,"",@"SHT_CUDA_INFO"
	.sectionflags	@""
	.align	4


	//----- nvinfo : EIATTR_CUDA_API_VERSION
	.align		4
        /*0000*/ 	.byte	0x04, 0x37
        /*0002*/ 	.short	(.L_883 - .L_882)
.L_882:
        /*0004*/ 	.word	0x00000082


	//----- nvinfo : EIATTR_KPARAM_INFO
	.align		4
.L_883:
        /*0008*/ 	.byte	0x04, 0x17
        /*000a*/ 	.short	(.L_885 - .L_884)
.L_884:
        /*000c*/ 	.word	0x00000000
        /*0010*/ 	.short	0x0003
        /*0012*/ 	.short	0x0010
        /*0014*/ 	.byte	0x00, 0xf0, 0x11, 0x00


	//----- nvinfo : EIATTR_KPARAM_INFO
	.align		4
.L_885:
        /*0018*/ 	.byte	0x04, 0x17
        /*001a*/ 	.short	(.L_887 - .L_886)
.L_886:
        /*001c*/ 	.word	0x00000000
        /*0020*/ 	.short	0x0002
        /*0022*/ 	.short	0x000c
        /*0024*/ 	.byte	0x00, 0xf0, 0x11, 0x00


	//----- nvinfo : EIATTR_KPARAM_INFO
	.align		4
.L_887:
        /*0028*/ 	.byte	0x04, 0x17
        /*002a*/ 	.short	(.L_889 - .L_888)
.L_888:
        /*002c*/ 	.word	0x00000000
        /*0030*/ 	.short	0x0001
        /*0032*/ 	.short	0x0008
        /*0034*/ 	.byte	0x00, 0xf0, 0x11, 0x00


	//----- nvinfo : EIATTR_KPARAM_INFO
	.align		4
.L_889:
        /*0038*/ 	.byte	0x04, 0x17
        /*003a*/ 	.short	(.L_891 - .L_890)
.L_890:
        /*003c*/ 	.word	0x00000000
        /*0040*/ 	.short	0x0000
        /*0042*/ 	.short	0x0000
        /*0044*/ 	.byte	0x00, 0xf5, 0x21, 0x00


	//----- nvinfo : EIATTR_SPARSE_MMA_MASK
	.align		4
.L_891:
        /*0048*/ 	.byte	0x03, 0x50
        /*004a*/ 	.short	0x0000


	//----- nvinfo : EIATTR_MAXREG_COUNT
	.align		4
        /*004c*/ 	.byte	0x03, 0x1b
        /*004e*/ 	.short	0x00ff


	//----- nvinfo : EIATTR_EXTERNS
	.align		4
        /*0050*/ 	.byte	0x04, 0x0f
        /*0052*/ 	.short	(.L_893 - .L_892)


	//   ....[0]....
	.align		4
.L_892:
        /*0054*/ 	.word	index@(vprintf)


	//----- nvinfo : EIATTR_MERCURY_ISA_VERSION
	.align		4
.L_893:
        /*0058*/ 	.byte	0x03, 0x5f
        /*005a*/ 	.short	0x0101


	//----- nvinfo : EIATTR_VRC_CTA_INIT_COUNT
	.align		4
        /*005c*/ 	.byte	0x02, 0x4a
	.zero		1
	.zero		1


	//----- nvinfo : EIATTR_SYSCALL_OFFSETS
	.align		4
        /*0060*/ 	.byte	0x04, 0x46
        /*0062*/ 	.short	(.L_895 - .L_894)


	//   ....[0]....
.L_894:
        /*0064*/ 	.word	0x00000200


	//----- nvinfo : EIATTR_EXIT_INSTR_OFFSETS
	.align		4
.L_895:
        /*0068*/ 	.byte	0x04, 0x1c
        /*006a*/ 	.short	(.L_897 - .L_896)


	//   ....[0]....
.L_896:
        /*006c*/ 	.word	0x00000110


	//   ....[1]....
        /*0070*/ 	.word	0x00000210


	//----- nvinfo : EIATTR_CRS_STACK_SIZE
	.align		4
.L_897:
        /*0074*/ 	.byte	0x04, 0x1e
        /*0076*/ 	.short	(.L_899 - .L_898)
.L_898:
        /*0078*/ 	.word	0x00000000


	//----- nvinfo : EIATTR_CBANK_PARAM_SIZE
	.align		4
.L_899:
        /*007c*/ 	.byte	0x03, 0x19
        /*007e*/ 	.short	0x0014


	//----- nvinfo : EIATTR_PARAM_CBANK
	.align		4
        /*0080*/ 	.byte	0x04, 0x0a
        /*0082*/ 	.short	(.L_901 - .L_900)
	.align		4
.L_900:
        /*0084*/ 	.word	index@(.nv.constant0._Z40climate_emulator_print_double_GPU_kernelPdiii)
        /*0088*/ 	.short	0x0380
        /*008a*/ 	.short	0x0014


	//----- nvinfo : EIATTR_SW_WAR
	.align		4
.L_901:
        /*008c*/ 	.byte	0x04, 0x36
        /*008e*/ 	.short	(.L_903 - .L_902)
.L_902:
        /*0090*/ 	.word	0x00000008
.L_903:


//--------------------- .nv.info._Z41climate_emulator_print_complex_GPU_kernelP7double2iii --------------------------
	.section	.nv.info._Z41climate_emulator_print_complex_GPU_kernelP7double2iii,"",@"SHT_CUDA_INFO"
	.sectionflags	@""
	.align	4


	//----- nvinfo : EIATTR_CUDA_API_VERSION
	.align		4
        /*0000*/ 	.byte	0x04, 0x37
        /*0002*/ 	.short	(.L_905 - .L_904)
.L_904:
        /*0004*/ 	.word	0x00000082


	//----- nvinfo : EIATTR_KPARAM_INFO
	.align		4
.L_905:
        /*0008*/ 	.byte	0x04, 0x17
        /*000a*/ 	.short	(.L_907 - .L_906)
.L_906:
        /*000c*/ 	.word	0x00000000
        /*0010*/ 	.short	0x0003
        /*0012*/ 	.short	0x0010
        /*0014*/ 	.byte	0x00, 0xf0, 0x11, 0x00


	//----- nvinfo : EIATTR_KPARAM_INFO
	.align		4
.L_907:
        /*0018*/ 	.byte	0x04, 0x17
        /*001a*/ 	.short	(.L_909 - .L_908)
.L_908:
        /*001c*/ 	.word	0x00000000
        /*0020*/ 	.short	0x0002
        /*0022*/ 	.short	0x000c
        /*0024*/ 	.byte	0x00, 0xf0, 0x11, 0x00


	//----- nvinfo : EIATTR_KPARAM_INFO
	.align		4
.L_909:
        /*0028*/ 	.byte	0x04, 0x17
        /*002a*/ 	.short	(.L_911 - .L_910)
.L_910:
        /*002c*/ 	.word	0x00000000
        /*0030*/ 	.short	0x0001
        /*0032*/ 	.short	0x0008
        /*0034*/ 	.byte	0x00, 0xf0, 0x11, 0x00


	//----- nvinfo : EIATTR_KPARAM_INFO
	.align		4
.L_911:
        /*0038*/ 	.byte	0x04, 0x17
        /*003a*/ 	.short	(.L_913 - .L_912)
.L_912:
        /*003c*/ 	.word	0x00000000
        /*0040*/ 	.short	0x0000
        /*0042*/ 	.short	0x0000
        /*0044*/ 	.byte	0x00, 0xf5, 0x21, 0x00


	//----- nvinfo : EIATTR_SPARSE_MMA_MASK
	.align		4
.L_913:
        /*0048*/ 	.byte	0x03, 0x50
        /*004a*/ 	.short	0x0000


	//----- nvinfo : EIATTR_MAXREG_COUNT
	.align		4
        /*004c*/ 	.byte	0x03, 0x1b
        /*004e*/ 	.short	0x00ff


	//----- nvinfo : EIATTR_EXTERNS
	.align		4
        /*0050*/ 	.byte	0x04, 0x0f
        /*0052*/ 	.short	(.L_915 - .L_914)


	//   ....[0]....
	.align		4
.L_914:
        /*0054*/ 	.word	index@(vprintf)


	//----- nvinfo : EIATTR_MERCURY_ISA_VERSION
	.align		4
.L_915:
        /*0058*/ 	.byte	0x03, 0x5f
        /*005a*/ 	.short	0x0101


	//----- nvinfo : EIATTR_VRC_CTA_INIT_COUNT
	.align		4
        /*005c*/ 	.byte	0x02, 0x4a
	.zero		1
	.zero		1


	//----- nvinfo : EIATTR_SYSCALL_OFFSETS
	.align		4
        /*0060*/ 	.byte	0x04, 0x46
        /*0062*/ 	.short	(.L_917 - .L_916)


	//   ....[0]....
.L_916:
        /*0064*/ 	.word	0x00000210


	//----- nvinfo : EIATTR_EXIT_INSTR_OFFSETS
	.align		4
.L_917:
        /*0068*/ 	.byte	0x04, 0x1c
        /*006a*/ 	.short	(.L_919 - .L_918)


	//   ....[0]....
.L_918:
        /*006c*/ 	.word	0x00000110


	//   ....[1]....
        /*0070*/ 	.word	0x00000220


	//----- nvinfo : EIATTR_CRS_STACK_SIZE
	.align		4
.L_919:
        /*0074*/ 	.byte	0x04, 0x1e
        /*0076*/ 	.short	(.L_921 - .L_920)
.L_920:
        /*0078*/ 	.word	0x00000000


	//----- nvinfo : EIATTR_CBANK_PARAM_SIZE
	.align		4
.L_921:
        /*007c*/ 	.byte	0x03, 0x19
        /*007e*/ 	.short	0x0014


	//----- nvinfo : EIATTR_PARAM_CBANK
	.align		4
        /*0080*/ 	.byte	0x04, 0x0a
        /*0082*/ 	.short	(.L_923 - .L_922)
	.align		4
.L_922:
        /*0084*/ 	.word	index@(.nv.constant0._Z41climate_emulator_print_complex_GPU_kernelP7double2iii)
        /*0088*/ 	.short	0x0380
        /*008a*/ 	.short	0x0014


	//----- nvinfo : EIATTR_SW_WAR
	.align		4
.L_923:
        /*008c*/ 	.byte	0x04, 0x36
        /*008e*/ 	.short	(.L_925 - .L_924)
.L_924:
        /*0090*/ 	.word	0x00000008
.L_925:


//--------------------- .nv.info._Z35climate_emulator_reshape_GPU_kernelPdP7double2ii --------------------------
	.section	.nv.info._Z35climate_emulator_reshape_GPU_kernelPdP7double2ii,"",@"SHT_CUDA_INFO"
	.sectionflags	@""
	.align	4


	//----- nvinfo : EIATTR_CUDA_API_VERSION
	.align		4
        /*0000*/ 	.byte	0x04, 0x37
        /*0002*/ 	.short	(.L_927 - .L_926)
.L_926:
        /*0004*/ 	.word	0x00000082


	//----- nvinfo : EIATTR_KPARAM_INFO
	.align		4
.L_927:
        /*0008*/ 	.byte	0x04, 0x17
        /*000a*/ 	.short	(.L_929 - .L_928)
.L_928:
        /*000c*/ 	.word	0x00000000
        /*0010*/ 	.short	0x0003
        /*0012*/ 	.short	0x0014
        /*0014*/ 	.byte	0x00, 0xf0, 0x11, 0x00


	//----- nvinfo : EIATTR_KPARAM_INFO
	.align		4
.L_929:
        /*0018*/ 	.byte	0x04, 0x17
        /*001a*/ 	.short	(.L_931 - .L_930)
.L_930:
        /*001c*/ 	.word	0x00000000
        /*0020*/ 	.short	0x0002
        /*0022*/ 	.short	0x0010
        /*0024*/ 	.byte	0x00, 0xf0, 0x11, 0x00


	//----- nvinfo : EIATTR_KPARAM_INFO
	.align		4
.L_931:
        /*0028*/ 	.byte	0x04, 0x17
        /*002a*/ 	.short	(.L_933 - .L_932)
.L_932:
        /*002c*/ 	.word	0x00000000
        /*0030*/ 	.short	0x0001
        /*0032*/ 	.short	0x0008
        /*0034*/ 	.byte	0x00, 0xf5, 0x21, 0x00


	//----- nvinfo : EIATTR_KPARAM_INFO
	.align		4
.L_933:
        /*0038*/ 	.byte	0x04, 0x17
        /*003a*/ 	.short	(.L_935 - .L_934)
.L_934:
        /*003c*/ 	.word	0x00000000
        /*0040*/ 	.short	0x0000
        /*0042*/ 	.short	0x0000
        /*0044*/ 	.byte	0x00, 0xf5, 0x21, 0x00


	//----- nvinfo : EIATTR_SPARSE_MMA_MASK
	.align		4
.L_935:
        /*0048*/ 	.byte	0x03, 0x50
        /*004a*/ 	.short	0x0000


	//----- nvinfo : EIATTR_MAXREG_COUNT
	.align		4
        /*004c*/ 	.byte	0x03, 0x1b
        /*004e*/ 	.short	0x00ff


	//----- nvinfo : EIATTR_MERCURY_ISA_VERSION
	.align		4
        /*0050*/ 	.byte	0x03, 0x5f
        /*0052*/ 	.short	0x0101


	//----- nvinfo : EIATTR_VRC_CTA_INIT_COUNT
	.align		4
        /*0054*/ 	.byte	0x02, 0x4a
	.zero		1
	.zero		1


	//----- nvinfo : EIATTR_EXIT_INSTR_OFFSETS
	.align		4
        /*0058*/ 	.byte	0x04, 0x1c
        /*005a*/ 	.short	(.L_937 - .L_936)


	//   ....[0]....
.L_936:
        /*005c*/ 	.word	0x000000c0


	//   ....[1]....
        /*0060*/ 	.word	0x00000190


	//   ....[2]....
        /*0064*/ 	.word	0x000001e0


	//----- nvinfo : EIATTR_CBANK_PARAM_SIZE
	.align		4
.L_937:
        /*0068*/ 	.byte	0x03, 0x19
        /*006a*/ 	.short	0x0018


	//----- nvinfo : EIATTR_PARAM_CBANK
	.align		4
        /*006c*/ 	.byte	0x04, 0x0a
        /*006e*/ 	.short	(.L_939 - .L_938)
	.align		4
.L_938:
        /*0070*/ 	.word	index@(.nv.constant0._Z35climate_emulator_reshape_GPU_kernelPdP7double2ii)
        /*0074*/ 	.short	0x0380
        /*0076*/ 	.short	0x0018


	//----- nvinfo : EIATTR_SW_WAR
	.align		4
.L_939:
        /*0078*/ 	.byte	0x04, 0x36
        /*007a*/ 	.short	(.L_941 - .L_940)
.L_940:
        /*007c*/ 	.word	0x00000008
.L_941:


//--------------------- .nv.callgraph             --------------------------
	.section	.nv.callgraph,"",@"SHT_CUDA_CALLGRAPH"
	.align	4
	.sectionentsize	8
	.align		4
        /*0000*/ 	.word	0x00000000
	.align		4
        /*0004*/ 	.word	0xffffffff
	.align		4
        /*0008*/ 	.word	index@(_Z30matrix_print_double_GPU_kerneliiPd)
	.align		4
        /*000c*/ 	.word	index@(vprintf)
	.align		4
        /*0010*/ 	.word	index@(_Z29matrix_print_float_GPU_kerneliiPf)
	.align		4
        /*0014*/ 	.word	index@(vprintf)
	.align		4
        /*0018*/ 	.word	index@(_Z29matrix_print_int32_GPU_kerneliiPi)
	.align		4
        /*001c*/ 	.word	index@(vprintf)
	.align		4
        /*0020*/ 	.word	index@(_Z28matrix_print_int8_GPU_kerneliiPa)
	.align		4
        /*0024*/ 	.word	index@(vprintf)
	.align		4
        /*0028*/ 	.word	index@(_Z40climate_emulator_print_double_GPU_kernelPdiii)
	.align		4
        /*002c*/ 	.word	index@(vprintf)
	.align		4
        /*0030*/ 	.word	index@(_Z41climate_emulator_print_complex_GPU_kernelP7double2iii)
	.align		4
        /*0034*/ 	.word	index@(vprintf)
	.align		4
        /*0038*/ 	.word	0x00000000
	.align		4
        /*003c*/ 	.word	0xfffffffe
	.align		4
        /*0040*/ 	.word	0x00000000
	.align		4
        /*0044*/ 	.word	0xfffffffd
	.align		4
        /*0048*/ 	.word	0x00000000
	.align		4
        /*004c*/ 	.word	0xfffffffc


//--------------------- .nv.constant4             --------------------------
	.section	.nv.constant4,"a",@progbits
	.align	8
	.align		8
.nv.constant4:
        /*0000*/ 	.dword	$str
	.align		8
        /*0008*/ 	.dword	$str$1
	.align		8
        /*0010*/ 	.dword	$str$2
	.align		8
        /*0018*/ 	.dword	$str$3
	.align		8
        /*0020*/ 	.dword	$str$4
	.align		8
        /*0028*/ 	.dword	$str$5
	.align		8
        /*0030*/ 	.dword	vprintf


//--------------------- .text._Z20hamming_merge_kerneliiPiS_i --------------------------
	.section	.text._Z20hamming_merge_kerneliiPiS_i,"ax",@progbits
	.align	128
        .global         _Z20hamming_merge_kerneliiPiS_i
        .type           _Z20hamming_merge_kerneliiPiS_i,@function
        .size           _Z20hamming_merge_kerneliiPiS_i,(.L_x_53 - _Z20hamming_merge_kerneliiPiS_i)
        .other          _Z20hamming_merge_kerneliiPiS_i,@"STO_CUDA_ENTRY STV_DEFAULT"
_Z20hamming_merge_kerneliiPiS_i:
.text._Z20hamming_merge_kerneliiPiS_i:
[----:B------:R-:W-:Y:S01]  /*0000*/  LDC R1, c[0x0][0x37c] ;  /* 0x0000df00ff017b82 */ /* 0x000fe20000000800 */
[----:B------:R-:W0:Y:S07]  /*0010*/  S2R R7, SR_TID.Y ;  /* 0x0000000000077919 */ /* 0x000e2e0000002200 */
[----:B------:R-:W1:Y:S01]  /*0020*/  LDC R3, c[0x0][0x360] ;  /* 0x0000d800ff037b82 */ /* 0x000e620000000800 */
[----:B------:R-:W2:Y:S01]  /*0030*/  LDCU.64 UR6, c[0x0][0x380] ;  /* 0x00007000ff0677ac */ /* 0x000ea20008000a00 */
[----:B------:R-:W1:Y:S06]  /*0040*/  S2R R0, SR_TID.X ;  /* 0x0000000000007919 */ /* 0x000e6c0000002100 */
[----:B------:R-:W0:Y:S08]  /*0050*/  S2UR UR5, SR_CTAID.Y ;  /* 0x00000000000579c3 */ /* 0x000e300000002600 */
[----:B------:R-:W0:Y:S08]  /*0060*/  LDC R2, c[0x0][0x364] ;  /* 0x0000d900ff027b82 */ /* 0x000e300000000800 */
[----:B------:R-:W1:Y:S01]  /*0070*/  S2UR UR4, SR_CTAID.X ;  /* 0x00000000000479c3 */ /* 0x000e620000002500 */
[----:B0-----:R-:W-:-:S05]  /*0080*/  IMAD R7, R2, UR5, R7 ;  /* 0x0000000502077c24 */ /* 0x001fca000f8e0207 */
[----:B--2---:R-:W-:Y:S01]  /*0090*/  ISETP.GE.AND P0, PT, R7, UR7, PT ;  /* 0x0000000707007c0c */ /* 0x004fe2000bf06270 */
[----:B-1----:R-:W-:-:S05]  /*00a0*/  IMAD R0, R3, UR4, R0 ;  /* 0x0000000403007c24 */ /* 0x002fca000f8e0200 */
[----:B------:R-:W-:-:S13]  /*00b0*/  ISETP.GE.OR P0, PT, R0, UR6, P0 ;  /* 0x0000000600007c0c */ /* 0x000fda0008706670 */
[----:B------:R-:W-:Y:S05]  /*00c0*/  @P0 EXIT ;  /* 0x000000000000094d */ /* 0x000fea0003800000 */
[----:B------:R-:W0:Y:S01]  /*00d0*/  LDC.64 R2, c[0x0][0x390] ;  /* 0x0000e400ff027b82 */ /* 0x000e220000000a00 */
[----:B------:R-:W1:Y:S01]  /*00e0*/  LDCU UR6, c[0x0][0x398] ;  /* 0x00007300ff0677ac */ /* 0x000e620008000800 */
[----:B------:R-:W2:Y:S06]  /*00f0*/  LDCU.64 UR4, c[0x0][0x358] ;  /* 0x00006b00ff0477ac */ /* 0x000eac0008000a00 */
[----:B------:R-:W3:Y:S01]  /*0100*/  LDC.64 R4, c[0x0][0x388] ;  /* 0x0000e200ff047b82 */ /* 0x000ee20000000a00 */
[----:B-1----:R-:W-:Y:S02]  /*0110*/  IMAD R9, R0, UR6, R7 ;  /* 0x0000000600097c24 */ /* 0x002fe4000f8e0207 */
[----:B------:R-:W-:-:S02]  /*0120*/  IMAD R7, R7, UR6, R0 ;  /* 0x0000000607077c24 */ /* 0x000fc4000f8e0200 */
[----:B0-----:R-:W-:-:S06]  /*0130*/  IMAD.WIDE R2, R9, 0x4, R2 ;  /* 0x0000000409027825 */ /* 0x001fcc00078e0202 */
[----:B--2---:R-:W2:Y:S01]  /*0140*/  LDG.E R2, desc[UR4][R2.64] ;  /* 0x0000000402027981 */ /* 0x004ea2000c1e1900 */
[----:B---3--:R-:W-:-:S05]  /*0150*/  IMAD.WIDE R4, R7, 0x4, R4 ;  /* 0x0000000407047825 */ /* 0x008fca00078e0204 */
[----:B------:R-:W2:Y:S02]  /*0160*/  LDG.E R7, desc[UR4][R4.64] ;  /* 0x0000000404077981 */ /* 0x000ea4000c1e1900 */
[----:B--2---:R-:W-:-:S05]  /*0170*/  IADD3 R7, PT, PT, R2, R7, RZ ;  /* 0x0000000702077210 */ /* 0x004fca0007ffe0ff */
[----:B------:R-:W-:Y:S01]  /*0180*/  STG.E desc[UR4][R4.64], R7 ;  /* 0x0000000704007986 */ /* 0x000fe2000c101904 */
[----:B------:R-:W-:Y:S05]  /*0190*/  EXIT ;  /* 0x000000000000794d */ /* 0x000fea0003800000 */
.L_x_0:
[----:B------:R-:W-:-:S00]  /*01a0*/  BRA `(.L_x_0) ;  /* 0xfffffffc00fc7947 */ /* 0x000fc0000383ffff */
[----:B------:R-:W-:-:S00]  /*01b0*/  NOP ;  /* 0x0000000000007918 */ /* 0x000fc00000000000 */
        /* <DEDUP_REMOVED lines=12> */
.L_x_53:


//--------------------- .text._Z28hamming_get_id_matrix_kerneliiPaS_ii --------------------------
	.section	.text._Z28hamming_get_id_matrix_kerneliiPaS_ii,"ax",@progbits
	.align	128
        .global         _Z28hamming_get_id_matrix_kerneliiPaS_ii
        .type           _Z28hamming_get_id_matrix_kerneliiPaS_ii,@function
        .size           _Z28hamming_get_id_matrix_kerneliiPaS_ii,(.L_x_54 - _Z28hamming_get_id_matrix_kerneliiPaS_ii)
        .other          _Z28hamming_get_id_matrix_kerneliiPaS_ii,@"STO_CUDA_ENTRY STV_DEFAULT"
_Z28hamming_get_id_matrix_kerneliiPaS_ii:
.text._Z28hamming_get_id_matrix_kerneliiPaS_ii:
        /* <DEDUP_REMOVED lines=13> */
[----:B------:R-:W0:Y:S01]  /*00d0*/  LDCU.128 UR8, c[0x0][0x390] ;  /* 0x00007200ff0877ac */ /* 0x000e220008000c00 */
[----:B------:R-:W1:Y:S01]  /*00e0*/  LDCU.64 UR4, c[0x0][0x358] ;  /* 0x00006b00ff0477ac */ /* 0x000e620008000a00 */
[----:B0-----:R-:W-:-:S05]  /*00f0*/  IMAD R7, R3, UR10, R0 ;  /* 0x0000000a03077c24 */ /* 0x001fca000f8e0200 */
[----:B------:R-:W-:Y:S02]  /*0100*/  IADD3 R2, P0, PT, R7, UR8, RZ ;  /* 0x0000000807027c10 */ /* 0x000fe4000ff1e0ff */
[----:B------:R-:W-:-:S04]  /*0110*/  SHF.R.S32.HI R0, RZ, 0x1f, R7 ;  /* 0x0000001fff007819 */ /* 0x000fc80000011407 */
[----:B------:R-:W-:-:S05]  /*0120*/  IADD3.X R3, PT, PT, R0, UR9, RZ, P0, !PT ;  /* 0x0000000900037c10 */ /* 0x000fca00087fe4ff */
[----:B-1----:R-:W2:Y:S01]  /*0130*/  LDG.E.S8 R2, desc[UR4][R2.64] ;  /* 0x0000000402027981 */ /* 0x002ea2000c1e1300 */
[----:B------:R-:W-:Y:S01]  /*0140*/  IMAD.MOV.U32 R6, RZ, RZ, 0x1 ;  /* 0x00000001ff067424 */ /* 0x000fe200078e00ff */
[----:B--2---:R-:W-:-:S13]  /*0150*/  ISETP.NE.AND P0, PT, R2, UR11, PT ;  /* 0x0000000b02007c0c */ /* 0x004fda000bf05270 */
[----:B------:R-:W0:Y:S01]  /*0160*/  @!P0 LDC.64 R4, c[0x0][0x388] ;  /* 0x0000e200ff048b82 */ /* 0x000e220000000a00 */
[----:B------:R-:W-:Y:S02]  /*0170*/  @!P0 PRMT R3, R6, 0x7610, R3 ;  /* 0x0000761006038816 */ /* 0x000fe40000000003 */
[----:B0-----:R-:W-:-:S05]  /*0180*/  @!P0 IADD3 R4, P1, PT, R7, R4, RZ ;  /* 0x0000000407048210 */ /* 0x001fca0007f3e0ff */
[----:B------:R-:W-:-:S05]  /*0190*/  @!P0 IMAD.X R5, R0, 0x1, R5, P1 ;  /* 0x0000000100058824 */ /* 0x000fca00008e0605 */
[----:B------:R0:W-:Y:S01]  /*01a0*/  @!P0 STG.E.U8 desc[UR4][R4.64], R3 ;  /* 0x0000000304008986 */ /* 0x0001e2000c101104 */
[----:B------:R-:W-:Y:S05]  /*01b0*/  @!P0 EXIT ;  /* 0x000000000000894d */ /* 0x000fea0003800000 */
[----:B------:R-:W1:Y:S02]  /*01c0*/  LDCU.64 UR6, c[0x0][0x388] ;  /* 0x00007100ff0677ac */ /* 0x000e640008000a00 */
[----:B-1----:R-:W-:-:S04]  /*01d0*/  IADD3 R2, P0, PT, R7, UR6, RZ ;  /* 0x0000000607027c10 */ /* 0x002fc8000ff1e0ff */
[----:B0-----:R-:W-:-:S05]  /*01e0*/  IADD3.X R3, PT, PT, R0, UR7, RZ, P0, !PT ;  /* 0x0000000700037c10 */ /* 0x001fca00087fe4ff */
[----:B------:R-:W-:Y:S01]  /*01f0*/  STG.E.U8 desc[UR4][R2.64], RZ ;  /* 0x000000ff02007986 */ /* 0x000fe2000c101104 */
[----:B------:R-:W-:Y:S05]  /*0200*/  EXIT ;  /* 0x000000000000794d */ /* 0x000fea0003800000 */
.L_x_1:
        /* <DEDUP_REMOVED lines=15> */
.L_x_54:


//--------------------- .text._Z28hamming_subtract_ones_kerneliiPaS_ii --------------------------
	.section	.text._Z28hamming_subtract_ones_kerneliiPaS_ii,"ax",@progbits
	.align	128
        .global         _Z28hamming_subtract_ones_kerneliiPaS_ii
        .type           _Z28hamming_subtract_ones_kerneliiPaS_ii,@function
        .size           _Z28hamming_subtract_ones_kerneliiPaS_ii,(.L_x_55 - _Z28hamming_subtract_ones_kerneliiPaS_ii)
        .other          _Z28hamming_subtract_ones_kerneliiPaS_ii,@"STO_CUDA_ENTRY STV_DEFAULT"
_Z28hamming_subtract_ones_kerneliiPaS_ii:
.text._Z28hamming_subtract_ones_kerneliiPaS_ii:
        /* <DEDUP_REMOVED lines=19> */
[----:B-1----:R-:W2:Y:S02]  /*0130*/  LDG.E.S8 R2, desc[UR4][R2.64] ;  /* 0x0000000402027981 */ /* 0x002ea4000c1e1300 */
[----:B--2---:R-:W-:-:S13]  /*0140*/  ISETP.NE.AND P0, PT, R2, UR11, PT ;  /* 0x0000000b02007c0c */ /* 0x004fda000bf05270 */
[----:B------:R-:W0:Y:S02]  /*0150*/  @!P0 LDC.64 R4, c[0x0][0x388] ;  /* 0x0000e200ff048b82 */ /* 0x000e240000000a00 */
[----:B0-----:R-:W-:-:S05]  /*0160*/  @!P0 IADD3 R4, P1, PT, R7, R4, RZ ;  /* 0x0000000407048210 */ /* 0x001fca0007f3e0ff */
[----:B------:R-:W-:-:S05]  /*0170*/  @!P0 IMAD.X R5, R0, 0x1, R5, P1 ;  /* 0x0000000100058824 */ /* 0x000fca00008e0605 */
[----:B------:R0:W-:Y:S01]  /*0180*/  @!P0 STG.E.U8 desc[UR4][R4.64], RZ ;  /* 0x000000ff04008986 */ /* 0x0001e2000c101104 */
[----:B------:R-:W-:Y:S05]  /*0190*/  @!P0 EXIT ;  /* 0x000000000000894d */ /* 0x000fea0003800000 */
[----:B------:R-:W1:Y:S01]  /*01a0*/  LDCU.64 UR6, c[0x0][0x388] ;  /* 0x00007100ff0677ac */ /* 0x000e620008000a00 */
[----:B0-----:R-:W-:Y:S01]  /*01b0*/  IMAD.MOV.U32 R4, RZ, RZ, 0x1 ;  /* 0x00000001ff047424 */ /* 0x001fe200078e00ff */
[----:B-1----:R-:W-:-:S04]  /*01c0*/  IADD3 R2, P0, PT, R7, UR6, RZ ;  /* 0x0000000607027c10 */ /* 0x002fc8000ff1e0ff */
[----:B------:R-:W-:Y:S02]  /*01d0*/  IADD3.X R3, PT, PT, R0, UR7, RZ, P0, !PT ;  /* 0x0000000700037c10 */ /* 0x000fe400087fe4ff */
[----:B------:R-:W-:-:S05]  /*01e0*/  PRMT R0, R4, 0x7610, R0 ;  /* 0x0000761004007816 */ /* 0x000fca0000000000 */
[----:B------:R-:W-:Y:S01]  /*01f0*/  STG.E.U8 desc[UR4][R2.64], R0 ;  /* 0x0000000002007986 */ /* 0x000fe2000c101104 */
[----:B------:R-:W-:Y:S05]  /*0200*/  EXIT ;  /* 0x000000000000794d */ /* 0x000fea0003800000 */
.L_x_2:
        /* <DEDUP_REMOVED lines=15> */
.L_x_55:


//--------------------- .text._Z14gaussianKerneliiiiffPfi --------------------------
	.section	.text._Z14gaussianKerneliiiiffPfi,"ax",@progbits
	.align	128
        .global         _Z14gaussianKerneliiiiffPfi
        .type           _Z14gaussianKerneliiiiffPfi,@function
        .size           _Z14gaussianKerneliiiiffPfi,(.L_x_52 - _Z14gaussianKerneliiiiffPfi)
        .other          _Z14gaussianKerneliiiiffPfi,@"STO_CUDA_ENTRY STV_DEFAULT"
_Z14gaussianKerneliiiiffPfi:
.text._Z14gaussianKerneliiiiffPfi:
        /* <DEDUP_REMOVED lines=15> */
[----:B------:R-:W2:Y:S01]  /*00f0*/  LDCU.64 UR4, c[0x0][0x358] ;  /* 0x00006b00ff0477ac */ /* 0x000ea20008000a00 */
[----:B-1----:R-:W-:Y:S01]  /*0100*/  IMAD R3, R9, UR6, R0 ;  /* 0x0000000609037c24 */ /* 0x002fe2000f8e0200 */
[----:B------:R-:W1:Y:S03]  /*0110*/  LDCU UR6, c[0x0][0x390] ;  /* 0x00007200ff0677ac */ /* 0x000e660008000800 */
[----:B0-----:R-:W-:-:S05]  /*0120*/  IMAD.WIDE R4, R3, 0x4, R4 ;  /* 0x0000000403047825 */ /* 0x001fca00078e0204 */
[----:B--2---:R-:W2:Y:S01]  /*0130*/  LDG.E R8, desc[UR4][R4.64] ;  /* 0x0000000404087981 */ /* 0x004ea2000c1e1900 */
[----:B------:R-:W-:Y:S01]  /*0140*/  BSSY.RECONVERGENT B0, `(.L_x_3) ;  /* 0x0000018000007945 */ /* 0x000fe20003800200 */
[----:B-1----:R-:W0:Y:S02]  /*0150*/  F2F.F64.F32 R10, UR6 ;  /* 0x00000006000a7d10 */ /* 0x002e240008201800 */
[----:B0-----:R-:W-:-:S08]  /*0160*/  DMUL R2, R10, R10 ;  /* 0x0000000a0a027228 */ /* 0x001fd00000000000 */
[----:B------:R-:W-:Y:S01]  /*0170*/  DFMA R10, R10, R10, R2 ;  /* 0x0000000a0a0a722b */ /* 0x000fe20000000002 */
[----:B------:R-:W-:-:S05]  /*0180*/  IMAD.MOV.U32 R2, RZ, RZ, 0x1 ;  /* 0x00000001ff027424 */ /* 0x000fca00078e00ff */
[----:B------:R-:W0:Y:S02]  /*0190*/  MUFU.RCP64H R3, R11 ;  /* 0x0000000b00037308 */ /* 0x000e240000001800 */
[----:B0-----:R-:W-:-:S08]  /*01a0*/  DFMA R6, -R10, R2, 1 ;  /* 0x3ff000000a06742b */ /* 0x001fd00000000102 */
[----:B------:R-:W-:-:S08]  /*01b0*/  DFMA R6, R6, R6, R6 ;  /* 0x000000060606722b */ /* 0x000fd00000000006 */
[----:B------:R-:W-:-:S08]  /*01c0*/  DFMA R2, R2, R6, R2 ;  /* 0x000000060202722b */ /* 0x000fd00000000002 */
[----:B------:R-:W-:-:S08]  /*01d0*/  DFMA R12, -R10, R2, 1 ;  /* 0x3ff000000a0c742b */ /* 0x000fd00000000102 */
[----:B------:R-:W-:Y:S01]  /*01e0*/  DFMA R2, R2, R12, R2 ;  /* 0x0000000c0202722b */ /* 0x000fe20000000002 */
[----:B--2---:R-:W0:Y:S07]  /*01f0*/  F2F.F64.F32 R6, R8 ;  /* 0x0000000800067310 */ /* 0x004e2e0000201800 */
[----:B0-----:R-:W-:-:S08]  /*0200*/  DMUL R12, R6, -R2 ;  /* 0x80000002060c7228 */ /* 0x001fd00000000000 */
[--C-:B------:R-:W-:Y:S02]  /*0210*/  DFMA R14, -R10, R12, -R6.reuse ;  /* 0x0000000c0a0e722b */ /* 0x100fe40000000906 */
[----:B------:R-:W-:-:S06]  /*0220*/  DADD R6, -RZ, -R6 ;  /* 0x00000000ff067229 */ /* 0x000fcc0000000906 */
[----:B------:R-:W-:-:S04]  /*0230*/  DFMA R2, R2, R14, R12 ;  /* 0x0000000e0202722b */ /* 0x000fc8000000000c */
[----:B------:R-:W-:-:S06]  /*0240*/  FSETP.GEU.AND P1, PT, |R7|, 6.5827683646048100446e-37, PT ;  /* 0x036000000700780b */ /* 0x000fcc0003f2e200 */
[----:B------:R-:W-:-:S05]  /*0250*/  FFMA R12, RZ, R11, R3 ;  /* 0x0000000bff0c7223 */ /* 0x000fca0000000003 */
[----:B------:R-:W-:-:S13]  /*0260*/  FSETP.GT.AND P0, PT, |R12|, 1.469367938527859385e-39, PT ;  /* 0x001000000c00780b */ /* 0x000fda0003f04200 */
[----:B------:R-:W-:Y:S05]  /*0270*/  @P0 BRA P1, `(.L_x_4) ;  /* 0x0000000000100947 */ /* 0x000fea0000800000 */
[----:B------:R-:W-:-:S07]  /*0280*/  MOV R8, 0x2a0 ;  /* 0x000002a000087802 */ /* 0x000fce0000000f00 */
[----:B------:R-:W-:Y:S05]  /*0290*/  CALL.REL.NOINC `($__internal_0_$__cuda_sm20_div_rn_f64_full) ;  /* 0x0000000400387944 */ /* 0x000fea0003c00000 */
[----:B------:R-:W-:Y:S02]  /*02a0*/  IMAD.MOV.U32 R2, RZ, RZ, R14 ;  /* 0x000000ffff027224 */ /* 0x000fe400078e000e */
[----:B------:R-:W-:-:S07]  /*02b0*/  IMAD.MOV.U32 R3, RZ, RZ, R15 ;  /* 0x000000ffff037224 */ /* 0x000fce00078e000f */
.L_x_4:
[----:B------:R-:W-:Y:S05]  /*02c0*/  BSYNC.RECONVERGENT B0 ;  /* 0x0000000000007941 */ /* 0x000fea0003800200 */
.L_x_3:
[----:B------:R-:W-:Y:S01]  /*02d0*/  IMAD.MOV.U32 R6, RZ, RZ, 0x652b82fe ;  /* 0x652b82feff067424 */ /* 0x000fe200078e00ff */
[----:B------:R-:W-:Y:S01]  /*02e0*/  UMOV UR6, 0xfefa39ef ;  /* 0xfefa39ef00067882 */ /* 0x000fe20000000000 */
[----:B------:R-:W-:Y:S01]  /*02f0*/  IMAD.MOV.U32 R7, RZ, RZ, 0x3ff71547 ;  /* 0x3ff71547ff077424 */ /* 0x000fe200078e00ff */
[----:B------:R-:W-:Y:S01]  /*0300*/  UMOV UR7, 0x3fe62e42 ;  /* 0x3fe62e4200077882 */ /* 0x000fe20000000000 */
[----:B------:R-:W-:Y:S01]  /*0310*/  FSETP.GEU.AND P0, PT, |R3|, 4.1917929649353027344, PT ;  /* 0x4086232b0300780b */ /* 0x000fe20003f0e200 */
[----:B------:R-:W-:Y:S03]  /*0320*/  BSSY.RECONVERGENT B0, `(.L_x_5) ;  /* 0x0000037000007945 */ /* 0x000fe60003800200 */
[----:B------:R-:W-:-:S08]  /*0330*/  DFMA R6, R2, R6, 6.75539944105574400000e+15 ;  /* 0x433800000206742b */ /* 0x000fd00000000006 */
[----:B------:R-:W-:-:S08]  /*0340*/  DADD R10, R6, -6.75539944105574400000e+15 ;  /* 0xc3380000060a7429 */ /* 0x000fd00000000000 */
[----:B------:R-:W-:Y:S01]  /*0350*/  DFMA R12, R10, -UR6, R2 ;  /* 0x800000060a0c7c2b */ /* 0x000fe20008000002 */
[----:B------:R-:W-:Y:S01]  /*0360*/  UMOV UR6, 0x3b39803f ;  /* 0x3b39803f00067882 */ /* 0x000fe20000000000 */
[----:B------:R-:W-:-:S06]  /*0370*/  UMOV UR7, 0x3c7abc9e ;  /* 0x3c7abc9e00077882 */ /* 0x000fcc0000000000 */
[----:B------:R-:W-:Y:S01]  /*0380*/  DFMA R10, R10, -UR6, R12 ;  /* 0x800000060a0a7c2b */ /* 0x000fe2000800000c */
[----:B------:R-:W-:Y:S01]  /*0390*/  UMOV UR6, 0x69ce2bdf ;  /* 0x69ce2bdf00067882 */ /* 0x000fe20000000000 */
[----:B------:R-:W-:Y:S01]  /*03a0*/  IMAD.MOV.U32 R12, RZ, RZ, -0x35dec16 ;  /* 0xfca213eaff0c7424 */ /* 0x000fe200078e00ff */
[----:B------:R-:W-:Y:S01]  /*03b0*/  UMOV UR7, 0x3e5ade15 ;  /* 0x3e5ade1500077882 */ /* 0x000fe20000000000 */
[----:B------:R-:W-:-:S06]  /*03c0*/  IMAD.MOV.U32 R13, RZ, RZ, 0x3e928af3 ;  /* 0x3e928af3ff0d7424 */ /* 0x000fcc00078e00ff */
[----:B------:R-:W-:Y:S01]  /*03d0*/  DFMA R12, R10, UR6, R12 ;  /* 0x000000060a0c7c2b */ /* 0x000fe2000800000c */
[----:B------:R-:W-:Y:S01]  /*03e0*/  UMOV UR6, 0x62401315 ;  /* 0x6240131500067882 */ /* 0x000fe20000000000 */
[----:B------:R-:W-:-:S06]  /*03f0*/  UMOV UR7, 0x3ec71dee ;  /* 0x3ec71dee00077882 */ /* 0x000fcc0000000000 */
[----:B------:R-:W-:Y:S01]  /*0400*/  DFMA R12, R10, R12, UR6 ;  /* 0x000000060a0c7e2b */ /* 0x000fe2000800000c */
        /* <DEDUP_REMOVED lines=20> */
[----:B------:R-:W-:-:S08]  /*0550*/  DFMA R12, R10, R12, UR6 ;  /* 0x000000060a0c7e2b */ /* 0x000fd0000800000c */
[C---:B------:R-:W-:Y:S02]  /*0560*/  DFMA R14, R10.reuse, R12, 1 ;  /* 0x3ff000000a0e742b */ /* 0x040fe4000000000c */
[----:B------:R-:W0:Y:S06]  /*0570*/  LDC.64 R12, c[0x0][0x388] ;  /* 0x0000e200ff0c7b82 */ /* 0x000e2c0000000a00 */
[----:B------:R-:W-:-:S10]  /*0580*/  DFMA R14, R10, R14, 1 ;  /* 0x3ff000000a0e742b */ /* 0x000fd4000000000e */
[----:B------:R-:W-:Y:S02]  /*0590*/  IMAD R11, R6, 0x100000, R15 ;  /* 0x00100000060b7824 */ /* 0x000fe400078e020f */
[----:B------:R-:W-:Y:S01]  /*05a0*/  IMAD.MOV.U32 R10, RZ, RZ, R14 ;  /* 0x000000ffff0a7224 */ /* 0x000fe200078e000e */
[----:B------:R-:W-:Y:S06]  /*05b0*/  @!P0 BRA `(.L_x_6) ;  /* 0x0000000000348947 */ /* 0x000fec0003800000 */
[----:B------:R-:W-:Y:S01]  /*05c0*/  FSETP.GEU.AND P1, PT, |R3|, 4.2275390625, PT ;  /* 0x408748000300780b */ /* 0x000fe20003f2e200 */
[C---:B------:R-:W-:Y:S02]  /*05d0*/  DADD R10, R2.reuse, +INF ;  /* 0x7ff00000020a7429 */ /* 0x040fe40000000000 */
[----:B------:R-:W-:-:S08]  /*05e0*/  DSETP.GEU.AND P0, PT, R2, RZ, PT ;  /* 0x000000ff0200722a */ /* 0x000fd00003f0e000 */
[----:B------:R-:W-:Y:S02]  /*05f0*/  FSEL R10, R10, RZ, P0 ;  /* 0x000000ff0a0a7208 */ /* 0x000fe40000000000 */
[----:B------:R-:W-:Y:S01]  /*0600*/  @!P1 LEA.HI R7, R6, R6, RZ, 0x1 ;  /* 0x0000000606079211 */ /* 0x000fe200078f08ff */
[----:B------:R-:W-:Y:S01]  /*0610*/  @!P1 IMAD.MOV.U32 R2, RZ, RZ, R14 ;  /* 0x000000ffff029224 */ /* 0x000fe200078e000e */
[----:B------:R-:W-:Y:S02]  /*0620*/  FSEL R11, R11, RZ, P0 ;  /* 0x000000ff0b0b7208 */ /* 0x000fe40000000000 */
[----:B------:R-:W-:-:S05]  /*0630*/  @!P1 SHF.R.S32.HI R7, RZ, 0x1, R7 ;  /* 0x00000001ff079819 */ /* 0x000fca0000011407 */
[----:B------:R-:W-:Y:S02]  /*0640*/  @!P1 IMAD.IADD R6, R6, 0x1, -R7 ;  /* 0x0000000106069824 */ /* 0x000fe400078e0a07 */
[----:B------:R-:W-:-:S03]  /*0650*/  @!P1 IMAD R3, R7, 0x100000, R15 ;  /* 0x0010000007039824 */ /* 0x000fc600078e020f */
[----:B------:R-:W-:Y:S01]  /*0660*/  @!P1 LEA R7, R6, 0x3ff00000, 0x14 ;  /* 0x3ff0000006079811 */ /* 0x000fe200078ea0ff */
[----:B------:R-:W-:-:S06]  /*0670*/  @!P1 IMAD.MOV.U32 R6, RZ, RZ, RZ ;  /* 0x000000ffff069224 */ /* 0x000fcc00078e00ff */
[----:B------:R-:W-:-:S11]  /*0680*/  @!P1 DMUL R10, R2, R6 ;  /* 0x00000006020a9228 */ /* 0x000fd60000000000 */
.L_x_6:
[----:B------:R-:W-:Y:S05]  /*0690*/  BSYNC.RECONVERGENT B0 ;  /* 0x0000000000007941 */ /* 0x000fea0003800200 */
.L_x_5:
[----:B------:R-:W-:Y:S01]  /*06a0*/  ISETP.NE.AND P0, PT, R0, R9, PT ;  /* 0x000000090000720c */ /* 0x000fe20003f05270 */
[----:B------:R-:W1:Y:S03]  /*06b0*/  F2F.F32.F64 R11, R10 ;  /* 0x0000000a000b7310 */ /* 0x000e660000301000 */
[----:B0-----:R-:W-:Y:S01]  /*06c0*/  ISETP.NE.OR P0, PT, R12, R13, P0 ;  /* 0x0000000d0c00720c */ /* 0x001fe20000705670 */
[----:B-1----:R0:W-:-:S12]  /*06d0*/  STG.E desc[UR4][R4.64], R11 ;  /* 0x0000000b04007986 */ /* 0x0021d8000c101904 */
[----:B------:R-:W-:Y:S05]  /*06e0*/  @P0 EXIT ;  /* 0x000000000000094d */ /* 0x000fea0003800000 */
[----:B------:R-:W1:Y:S01]  /*06f0*/  LDC.64 R2, c[0x0][0x398] ;  /* 0x0000e600ff027b82 */ /* 0x000e620000000a00 */
[----:B------:R-:W0:Y:S02]  /*0700*/  LDCU UR6, c[0x0][0x3a0] ;  /* 0x00007400ff0677ac */ /* 0x000e240008000800 */
[----:B0-----:R-:W-:Y:S01]  /*0710*/  IMAD R5, R0, UR6, R0 ;  /* 0x0000000600057c24 */ /* 0x001fe2000f8e0200 */
[----:B------:R-:W0:Y:S03]  /*0720*/  LDCU UR6, c[0x0][0x394] ;  /* 0x00007280ff0677ac */ /* 0x000e260008000800 */
[----:B-1----:R-:W-:-:S05]  /*0730*/  IMAD.WIDE R2, R5, 0x4, R2 ;  /* 0x0000000405027825 */ /* 0x002fca00078e0202 */
[----:B------:R-:W0:Y:S02]  /*0740*/  LDG.E R0, desc[UR4][R2.64] ;  /* 0x0000000402007981 */ /* 0x000e24000c1e1900 */
[----:B0-----:R-:W-:-:S05]  /*0750*/  FADD R5, R0, UR6 ;  /* 0x0000000600057e21 */ /* 0x001fca0008000000 */
[----:B------:R-:W-:Y:S01]  /*0760*/  STG.E desc[UR4][R2.64], R5 ;  /* 0x0000000502007986 */ /* 0x000fe2000c101904 */
[----:B------:R-:W-:Y:S05]  /*0770*/  EXIT ;  /* 0x000000000000794d */ /* 0x000fea0003800000 */
        .weak           $__internal_0_$__cuda_sm20_div_rn_f64_full
        .type           $__internal_0_$__cuda_sm20_div_rn_f64_full,@function
        .size           $__internal_0_$__cuda_sm20_div_rn_f64_full,(.L_x_52 - $__internal_0_$__cuda_sm20_div_rn_f64_full)
$__internal_0_$__cuda_sm20_div_rn_f64_full:
[C---:B------:R-:W-:Y:S01]  /*0780*/  FSETP.GEU.AND P0, PT, |R11|.reuse, 1.469367938527859385e-39, PT ;  /* 0x001000000b00780b */ /* 0x040fe20003f0e200 */
[--C-:B------:R-:W-:Y:S01]  /*0790*/  IMAD.MOV.U32 R12, RZ, RZ, R10.reuse ;  /* 0x000000ffff0c7224 */ /* 0x100fe200078e000a */
[----:B------:R-:W-:Y:S01]  /*07a0*/  LOP3.LUT R2, R11, 0x800fffff, RZ, 0xc0, !PT ;  /* 0x800fffff0b027812 */ /* 0x000fe200078ec0ff */
[----:B------:R-:W-:Y:S01]  /*07b0*/  IMAD.MOV.U32 R13, RZ, RZ, R11 ;  /* 0x000000ffff0d7224 */ /* 0x000fe200078e000b */
[C---:B------:R-:W-:Y:S01]  /*07c0*/  FSETP.GEU.AND P2, PT, |R7|.reuse, 1.469367938527859385e-39, PT ;  /* 0x001000000700780b */ /* 0x040fe20003f4e200 */
[----:B------:R-:W-:Y:S01]  /*07d0*/  IMAD.MOV.U32 R16, RZ, RZ, 0x1 ;  /* 0x00000001ff107424 */ /* 0x000fe200078e00ff */
[----:B------:R-:W-:Y:S01]  /*07e0*/  LOP3.LUT R3, R2, 0x3ff00000, RZ, 0xfc, !PT ;  /* 0x3ff0000002037812 */ /* 0x000fe200078efcff */
[----:B------:R-:W-:Y:S01]  /*07f0*/  IMAD.MOV.U32 R2, RZ, RZ, R10 ;  /* 0x000000ffff027224 */ /* 0x000fe200078e000a */
[----:B------:R-:W-:Y:S01]  /*0800*/  LOP3.LUT R14, R7, 0x7ff00000, RZ, 0xc0, !PT ;  /* 0x7ff00000070e7812 */ /* 0x000fe200078ec0ff */
[----:B------:R-:W-:Y:S01]  /*0810*/  IMAD.MOV.U32 R10, RZ, RZ, R6 ;  /* 0x000000ffff0a7224 */ /* 0x000fe200078e0006 */
[----:B------:R-:W-:Y:S01]  /*0820*/  LOP3.LUT R21, R11, 0x7ff00000, RZ, 0xc0, !PT ;  /* 0x7ff000000b157812 */ /* 0x000fe200078ec0ff */
[----:B------:R-:W-:Y:S02]  /*0830*/  BSSY.RECONVERGENT B1, `(.L_x_7) ;  /* 0x000004f000017945 */ /* 0x000fe40003800200 */
[----:B------:R-:W-:Y:S01]  /*0840*/  @!P0 DMUL R2, R12, 8.98846567431157953865e+307 ;  /* 0x7fe000000c028828 */ /* 0x000fe20000000000 */
[----:B------:R-:W-:-:S03]  /*0850*/  ISETP.GE.U32.AND P1, PT, R14, R21, PT ;  /* 0x000000150e00720c */ /* 0x000fc60003f26070 */
[----:B------:R-:W-:Y:S02]  /*0860*/  @!P2 LOP3.LUT R15, R13, 0x7ff00000, RZ, 0xc0, !PT ;  /* 0x7ff000000d0fa812 */ /* 0x000fe400078ec0ff */
[----:B------:R-:W0:Y:S02]  /*0870*/  MUFU.RCP64H R17, R3 ;  /* 0x0000000300117308 */ /* 0x000e240000001800 */
[----:B------:R-:W-:Y:S01]  /*0880*/  @!P2 ISETP.GE.U32.AND P3, PT, R14, R15, PT ;  /* 0x0000000f0e00a20c */ /* 0x000fe20003f66070 */
[----:B------:R-:W-:-:S05]  /*0890*/  IMAD.MOV.U32 R15, RZ, RZ, 0x1ca00000 ;  /* 0x1ca00000ff0f7424 */ /* 0x000fca00078e00ff */
[----:B------:R-:W-:-:S04]  /*08a0*/  SEL R11, R15, 0x63400000, !P1 ;  /* 0x634000000f0b7807 */ /* 0x000fc80004800000 */
[----:B------:R-:W-:Y:S01]  /*08b0*/  LOP3.LUT R11, R11, 0x800fffff, R7, 0xf8, !PT ;  /* 0x800fffff0b0b7812 */ /* 0x000fe200078ef807 */
[----:B0-----:R-:W-:-:S08]  /*08c0*/  DFMA R18, R16, -R2, 1 ;  /* 0x3ff000001012742b */ /* 0x001fd00000000802 */
[----:B------:R-:W-:-:S08]  /*08d0*/  DFMA R18, R18, R18, R18 ;  /* 0x000000121212722b */ /* 0x000fd00000000012 */
[----:B------:R-:W-:Y:S01]  /*08e0*/  DFMA R16, R16, R18, R16 ;  /* 0x000000121010722b */ /* 0x000fe20000000010 */
[----:B------:R-:W-:-:S04]  /*08f0*/  @!P2 SEL R19, R15, 0x63400000, !P3 ;  /* 0x634000000f13a807 */ /* 0x000fc80005800000 */
[----:B------:R-:W-:-:S03]  /*0900*/  @!P2 LOP3.LUT R22, R19, 0x80000000, R7, 0xf8, !PT ;  /* 0x800000001316a812 */ /* 0x000fc600078ef807 */
[----:B------:R-:W-:Y:S01]  /*0910*/  DFMA R18, R16, -R2, 1 ;  /* 0x3ff000001012742b */ /* 0x000fe20000000802 */
[----:B------:R-:W-:Y:S01]  /*0920*/  @!P2 LOP3.LUT R23, R22, 0x100000, RZ, 0xfc, !PT ;  /* 0x001000001617a812 */ /* 0x000fe200078efcff */
[----:B------:R-:W-:-:S06]  /*0930*/  @!P2 IMAD.MOV.U32 R22, RZ, RZ, RZ ;  /* 0x000000ffff16a224 */ /* 0x000fcc00078e00ff */
[----:B------:R-:W-:Y:S02]  /*0940*/  DFMA R16, R16, R18, R16 ;  /* 0x000000121010722b */ /* 0x000fe40000000010 */
[----:B------:R-:W-:Y:S01]  /*0950*/  @!P2 DFMA R10, R10, 2, -R22 ;  /* 0x400000000a0aa82b */ /* 0x000fe20000000816 */
[----:B------:R-:W-:Y:S02]  /*0960*/  IMAD.MOV.U32 R22, RZ, RZ, R14 ;  /* 0x000000ffff167224 */ /* 0x000fe400078e000e */
[----:B------:R-:W-:Y:S01]  /*0970*/  IMAD.MOV.U32 R23, RZ, RZ, R21 ;  /* 0x000000ffff177224 */ /* 0x000fe200078e0015 */
[----:B------:R-:W-:-:S04]  /*0980*/  @!P0 LOP3.LUT R23, R3, 0x7ff00000, RZ, 0xc0, !PT ;  /* 0x7ff0000003178812 */ /* 0x000fc800078ec0ff */
[----:B------:R-:W-:Y:S02]  /*0990*/  DMUL R18, R16, R10 ;  /* 0x0000000a10127228 */ /* 0x000fe40000000000 */
[----:B------:R-:W-:Y:S01]  /*09a0*/  @!P2 LOP3.LUT R22, R11, 0x7ff00000, RZ, 0xc0, !PT ;  /* 0x7ff000000b16a812 */ /* 0x000fe200078ec0ff */
[----:B------:R-:W-:-:S04]  /*09b0*/  VIADD R25, R23, 0xffffffff ;  /* 0xffffffff17197836 */ /* 0x000fc80000000000 */
[----:B------:R-:W-:Y:S01]  /*09c0*/  VIADD R24, R22, 0xffffffff ;  /* 0xffffffff16187836 */ /* 0x000fe20000000000 */
[----:B------:R-:W-:-:S04]  /*09d0*/  DFMA R20, R18, -R2, R10 ;  /* 0x800000021214722b */ /* 0x000fc8000000000a */
[----:B------:R-:W-:-:S04]  /*09e0*/  ISETP.GT.U32.AND P0, PT, R24, 0x7feffffe, PT ;  /* 0x7feffffe1800780c */ /* 0x000fc80003f04070 */
[----:B------:R-:W-:Y:S01]  /*09f0*/  ISETP.GT.U32.OR P0, PT, R25, 0x7feffffe, P0 ;  /* 0x7feffffe1900780c */ /* 0x000fe20000704470 */
[----:B------:R-:W-:-:S12]  /*0a00*/  DFMA R16, R16, R20, R18 ;  /* 0x000000141010722b */ /* 0x000fd80000000012 */
[----:B------:R-:W-:Y:S05]  /*0a10*/  @P0 BRA `(.L_x_8) ;  /* 0x00000000006c0947 */ /* 0x000fea0003800000 */
[----:B------:R-:W-:-:S04]  /*0a20*/  LOP3.LUT R7, R13, 0x7ff00000, RZ, 0xc0, !PT ;  /* 0x7ff000000d077812 */ /* 0x000fc800078ec0ff */
[CC--:B------:R-:W-:Y:S02]  /*0a30*/  VIADDMNMX R6, R14.reuse, -R7.reuse, 0xb9600000, !PT ;  /* 0xb96000000e067446 */ /* 0x0c0fe40007800907 */
[----:B------:R-:W-:Y:S02]  /*0a40*/  ISETP.GE.U32.AND P0, PT, R14, R7, PT ;  /* 0x000000070e00720c */ /* 0x000fe40003f06070 */
[----:B------:R-:W-:Y:S02]  /*0a50*/  VIMNMX R6, PT, PT, R6, 0x46a00000, PT ;  /* 0x46a0000006067848 */ /* 0x000fe40003fe0100 */
[----:B------:R-:W-:-:S05]  /*0a60*/  SEL R15, R15, 0x63400000, !P0 ;  /* 0x634000000f0f7807 */ /* 0x000fca0004000000 */
[----:B------:R-:W-:Y:S02]  /*0a70*/  IMAD.IADD R18, R6, 0x1, -R15 ;  /* 0x0000000106127824 */ /* 0x000fe400078e0a0f */
[----:B------:R-:W-:Y:S02]  /*0a80*/  IMAD.MOV.U32 R6, RZ, RZ, RZ ;  /* 0x000000ffff067224 */ /* 0x000fe400078e00ff */
[----:B------:R-:W-:-:S06]  /*0a90*/  VIADD R7, R18, 0x7fe00000 ;  /* 0x7fe0000012077836 */ /* 0x000fcc0000000000 */
[----:B------:R-:W-:-:S10]  /*0aa0*/  DMUL R14, R16, R6 ;  /* 0x00000006100e7228 */ /* 0x000fd40000000000 */
[----:B------:R-:W-:-:S13]  /*0ab0*/  FSETP.GTU.AND P0, PT, |R15|, 1.469367938527859385e-39, PT ;  /* 0x001000000f00780b */ /* 0x000fda0003f0c200 */
[----:B------:R-:W-:Y:S05]  /*0ac0*/  @P0 BRA `(.L_x_9) ;  /* 0x0000000000940947 */ /* 0x000fea0003800000 */
[----:B------:R-:W-:Y:S01]  /*0ad0*/  DFMA R2, R16, -R2, R10 ;  /* 0x800000021002722b */ /* 0x000fe2000000000a */
[----:B------:R-:W-:-:S09]  /*0ae0*/  IMAD.MOV.U32 R6, RZ, RZ, RZ ;  /* 0x000000ffff067224 */ /* 0x000fd200078e00ff */
[C---:B------:R-:W-:Y:S02]  /*0af0*/  FSETP.NEU.AND P0, PT, R3.reuse, RZ, PT ;  /* 0x000000ff0300720b */ /* 0x040fe40003f0d000 */
[----:B------:R-:W-:-:S04]  /*0b00*/  LOP3.LUT R13, R3, 0x80000000, R13, 0x48, !PT ;  /* 0x80000000030d7812 */ /* 0x000fc800078e480d */
[----:B------:R-:W-:-:S07]  /*0b10*/  LOP3.LUT R7, R13, R7, RZ, 0xfc, !PT ;  /* 0x000000070d077212 */ /* 0x000fce00078efcff */
[----:B------:R-:W-:Y:S05]  /*0b20*/  @!P0 BRA `(.L_x_9) ;  /* 0x00000000007c8947 */ /* 0x000fea0003800000 */
[----:B------:R-:W-:Y:S01]  /*0b30*/  IMAD.MOV R3, RZ, RZ, -R18 ;  /* 0x000000ffff037224 */ /* 0x000fe200078e0a12 */
[----:B------:R-:W-:Y:S01]  /*0b40*/  DMUL.RP R6, R16, R6 ;  /* 0x0000000610067228 */ /* 0x000fe20000008000 */
[----:B------:R-:W-:-:S06]  /*0b50*/  IMAD.MOV.U32 R2, RZ, RZ, RZ ;  /* 0x000000ffff027224 */ /* 0x000fcc00078e00ff */
[----:B------:R-:W-:-:S03]  /*0b60*/  DFMA R2, R14, -R2, R16 ;  /* 0x800000020e02722b */ /* 0x000fc60000000010 */
[----:B------:R-:W-:-:S03]  /*0b70*/  LOP3.LUT R13, R7, R13, RZ, 0x3c, !PT ;  /* 0x0000000d070d7212 */ /* 0x000fc600078e3cff */
[----:B------:R-:W-:-:S04]  /*0b80*/  IADD3 R2, PT, PT, -R18, -0x43300000, RZ ;  /* 0xbcd0000012027810 */ /* 0x000fc80007ffe1ff */
[----:B------:R-:W-:-:S04]  /*0b90*/  FSETP.NEU.AND P0, PT, |R3|, R2, PT ;  /* 0x000000020300720b */ /* 0x000fc80003f0d200 */
[----:B------:R-:W-:Y:S02]  /*0ba0*/  FSEL R14, R6, R14, !P0 ;  /* 0x0000000e060e7208 */ /* 0x000fe40004000000 */
[----:B------:R-:W-:Y:S01]  /*0bb0*/  FSEL R15, R13, R15, !P0 ;  /* 0x0000000f0d0f7208 */ /* 0x000fe20004000000 */
[----:B------:R-:W-:Y:S06]  /*0bc0*/  BRA `(.L_x_9) ;  /* 0x0000000000547947 */ /* 0x000fec0003800000 */
.L_x_8:
[----:B------:R-:W-:-:S14]  /*0bd0*/  DSETP.NAN.AND P0, PT, R6, R6, PT ;  /* 0x000000060600722a */ /* 0x000fdc0003f08000 */
[----:B------:R-:W-:Y:S05]  /*0be0*/  @P0 BRA `(.L_x_10) ;  /* 0x0000000000440947 */ /* 0x000fea0003800000 */
[----:B------:R-:W-:-:S14]  /*0bf0*/  DSETP.NAN.AND P0, PT, R12, R12, PT ;  /* 0x0000000c0c00722a */ /* 0x000fdc0003f08000 */
[----:B------:R-:W-:Y:S05]  /*0c00*/  @P0 BRA `(.L_x_11) ;  /* 0x0000000000300947 */ /* 0x000fea0003800000 */
[----:B------:R-:W-:Y:S01]  /*0c10*/  ISETP.NE.AND P0, PT, R22, R23, PT ;  /* 0x000000171600720c */ /* 0x000fe20003f05270 */
[----:B------:R-:W-:Y:S02]  /*0c20*/  IMAD.MOV.U32 R14, RZ, RZ, 0x0 ;  /* 0x00000000ff0e7424 */ /* 0x000fe400078e00ff */
[----:B------:R-:W-:-:S10]  /*0c30*/  IMAD.MOV.U32 R15, RZ, RZ, -0x80000 ;  /* 0xfff80000ff0f7424 */ /* 0x000fd400078e00ff */
[----:B------:R-:W-:Y:S05]  /*0c40*/  @!P0 BRA `(.L_x_9) ;  /* 0x0000000000348947 */ /* 0x000fea0003800000 */
[----:B------:R-:W-:Y:S02]  /*0c50*/  ISETP.NE.AND P0, PT, R22, 0x7ff00000, PT ;  /* 0x7ff000001600780c */ /* 0x000fe40003f05270 */
[----:B------:R-:W-:Y:S02]  /*0c60*/  LOP3.LUT R15, R7, 0x80000000, R13, 0x48, !PT ;  /* 0x80000000070f7812 */ /* 0x000fe400078e480d */
[----:B------:R-:W-:-:S13]  /*0c70*/  ISETP.EQ.OR P0, PT, R23, RZ, !P0 ;  /* 0x000000ff1700720c */ /* 0x000fda0004702670 */
[----:B------:R-:W-:Y:S01]  /*0c80*/  @P0 LOP3.LUT R2, R15, 0x7ff00000, RZ, 0xfc, !PT ;  /* 0x7ff000000f020812 */ /* 0x000fe200078efcff */
[----:B------:R-:W-:Y:S02]  /*0c90*/  @!P0 IMAD.MOV.U32 R14, RZ, RZ, RZ ;  /* 0x000000ffff0e8224 */ /* 0x000fe400078e00ff */
[----:B------:R-:W-:Y:S02]  /*0ca0*/  @P0 IMAD.MOV.U32 R14, RZ, RZ, RZ ;  /* 0x000000ffff0e0224 */ /* 0x000fe400078e00ff */
[----:B------:R-:W-:Y:S01]  /*0cb0*/  @P0 IMAD.MOV.U32 R15, RZ, RZ, R2 ;  /* 0x000000ffff0f0224 */ /* 0x000fe200078e0002 */
[----:B------:R-:W-:Y:S06]  /*0cc0*/  BRA `(.L_x_9) ;  /* 0x0000000000147947 */ /* 0x000fec0003800000 */
.L_x_11:
[----:B------:R-:W-:Y:S01]  /*0cd0*/  LOP3.LUT R15, R13, 0x80000, RZ, 0xfc, !PT ;  /* 0x000800000d0f7812 */ /* 0x000fe200078efcff */
[----:B------:R-:W-:Y:S01]  /*0ce0*/  IMAD.MOV.U32 R14, RZ, RZ, R12 ;  /* 0x000000ffff0e7224 */ /* 0x000fe200078e000c */
[----:B------:R-:W-:Y:S06]  /*0cf0*/  BRA `(.L_x_9) ;  /* 0x0000000000087947 */ /* 0x000fec0003800000 */
.L_x_10:
[----:B------:R-:W-:Y:S01]  /*0d00*/  LOP3.LUT R15, R7, 0x80000, RZ, 0xfc, !PT ;  /* 0x00080000070f7812 */ /* 0x000fe200078efcff */
[----:B------:R-:W-:-:S07]  /*0d10*/  IMAD.MOV.U32 R14, RZ, RZ, R6 ;  /* 0x000000ffff0e7224 */ /* 0x000fce00078e0006 */
.L_x_9:
[----:B------:R-:W-:Y:S05]  /*0d20*/  BSYNC.RECONVERGENT B1 ;  /* 0x0000000000017941 */ /* 0x000fea0003800200 */
.L_x_7:
[----:B------:R-:W-:Y:S02]  /*0d30*/  IMAD.MOV.U32 R2, RZ, RZ, R8 ;  /* 0x000000ffff027224 */ /* 0x000fe400078e0008 */
[----:B------:R-:W-:-:S04]  /*0d40*/  IMAD.MOV.U32 R3, RZ, RZ, 0x0 ;  /* 0x00000000ff037424 */ /* 0x000fc800078e00ff */
[----:B------:R-:W-:Y:S05]  /*0d50*/  RET.REL.NODEC R2 `(_Z14gaussianKerneliiiiffPfi) ;  /* 0xfffffff002a87950 */ /* 0x000fea0003c3ffff */
.L_x_12:
        /* <DEDUP_REMOVED lines=10> */
.L_x_52:


//--------------------- .text._Z29float_2int_array_kernel_unaryiiPfi --------------------------
	.section	.text._Z29float_2int_array_kernel_unaryiiPfi,"ax",@progbits
	.align	128
        .global         _Z29float_2int_array_kernel_unaryiiPfi
        .type           _Z29float_2int_array_kernel_unaryiiPfi,@function
        .size           _Z29float_2int_array_kernel_unaryiiPfi,(.L_x_57 - _Z29float_2int_array_kernel_unaryiiPfi)
        .other          _Z29float_2int_array_kernel_unaryiiPfi,@"STO_CUDA_ENTRY STV_DEFAULT"
_Z29float_2int_array_kernel_unaryiiPfi:
.text._Z29float_2int_array_kernel_unaryiiPfi:
        /* <DEDUP_REMOVED lines=16> */
[----:B-1----:R-:W-:-:S04]  /*0100*/  IMAD R5, R5, UR6, R0 ;  /* 0x0000000605057c24 */ /* 0x002fc8000f8e0200 */
[----:B0-----:R-:W-:-:S05]  /*0110*/  IMAD.WIDE R2, R5, 0x4, R2 ;  /* 0x0000000405027825 */ /* 0x001fca00078e0202 */
[----:B--2---:R-:W2:Y:S02]  /*0120*/  LDG.E R0, desc[UR4][R2.64] ;  /* 0x0000000402007981 */ /* 0x004ea4000c1e1900 */
[----:B--2---:R-:W0:Y:S02]  /*0130*/  F2I.TRUNC.NTZ R5, R0 ;  /* 0x0000000000057305 */ /* 0x004e24000020f100 */
[----:B0-----:R-:W-:Y:S01]  /*0140*/  STG.E desc[UR4][R2.64], R5 ;  /* 0x0000000502007986 */ /* 0x001fe2000c101904 */
[----:B------:R-:W-:Y:S05]  /*0150*/  EXIT ;  /* 0x000000000000794d */ /* 0x000fea0003800000 */
.L_x_13:
        /* <DEDUP_REMOVED lines=10> */
.L_x_57:


//--------------------- .text._Z22int2float_array_kerneliiPiiPfi --------------------------
	.section	.text._Z22int2float_array_kerneliiPiiPfi,"ax",@progbits
	.align	128
        .global         _Z22int2float_array_kerneliiPiiPfi
        .type           _Z22int2float_array_kerneliiPiiPfi,@function
        .size           _Z22int2float_array_kerneliiPiiPfi,(.L_x_58 - _Z22int2float_array_kerneliiPiiPfi)
        .other          _Z22int2float_array_kerneliiPiiPfi,@"STO_CUDA_ENTRY STV_DEFAULT"
_Z22int2float_array_kerneliiPiiPfi:
.text._Z22int2float_array_kerneliiPiiPfi:
        /* <DEDUP_REMOVED lines=18> */
[----:B0-----:R-:W-:Y:S02]  /*0120*/  IMAD.WIDE R2, R5, 0x4, R2 ;  /* 0x0000000405027825 */ /* 0x001fe400078e0202 */
[----:B------:R-:W0:Y:S04]  /*0130*/  LDC.64 R4, c[0x0][0x398] ;  /* 0x0000e600ff047b82 */ /* 0x000e280000000a00 */
[----:B--2---:R-:W2:Y:S01]  /*0140*/  LDG.E R2, desc[UR4][R2.64] ;  /* 0x0000000402027981 */ /* 0x004ea2000c1e1900 */
[----:B-1----:R-:W-:-:S04]  /*0150*/  IMAD R7, R7, UR6, R0 ;  /* 0x0000000607077c24 */ /* 0x002fc8000f8e0200 */
[----:B0-----:R-:W-:Y:S01]  /*0160*/  IMAD.WIDE R4, R7, 0x4, R4 ;  /* 0x0000000407047825 */ /* 0x001fe200078e0204 */
[----:B--2---:R-:W-:-:S05]  /*0170*/  I2FP.F32.S32 R7, R2 ;  /* 0x0000000200077245 */ /* 0x004fca0000201400 */
[----:B------:R-:W-:Y:S01]  /*0180*/  STG.E desc[UR4][R4.64], R7 ;  /* 0x0000000704007986 */ /* 0x000fe2000c101904 */
[----:B------:R-:W-:Y:S05]  /*0190*/  EXIT ;  /* 0x000000000000794d */ /* 0x000fea0003800000 */
.L_x_14:
        /* <DEDUP_REMOVED lines=14> */
.L_x_58:


//--------------------- .text._Z23float_2int_array_kerneliiPfiPii --------------------------
	.section	.text._Z23float_2int_array_kerneliiPfiPii,"ax",@progbits
	.align	128
        .global         _Z23float_2int_array_kerneliiPfiPii
        .type           _Z23float_2int_array_kerneliiPfiPii,@function
        .size           _Z23float_2int_array_kerneliiPfiPii,(.L_x_59 - _Z23float_2int_array_kerneliiPfiPii)
        .other          _Z23float_2int_array_kerneliiPfiPii,@"STO_CUDA_ENTRY STV_DEFAULT"
_Z23float_2int_array_kerneliiPfiPii:
.text._Z23float_2int_array_kerneliiPfiPii:
        /* <DEDUP_REMOVED lines=23> */
[----:B--2---:R-:W0:Y:S04]  /*0170*/  F2I.TRUNC.NTZ R9, R2 ;  /* 0x0000000200097305 */ /* 0x004e28000020f100 */
[----:B0-----:R-:W-:Y:S01]  /*0180*/  STG.E desc[UR4][R4.64], R9 ;  /* 0x0000000904007986 */ /* 0x001fe2000c101904 */
[----:B------:R-:W-:Y:S05]  /*0190*/  EXIT ;  /* 0x000000000000794d */ /* 0x000fea0003800000 */
.L_x_15:
        /* <DEDUP_REMOVED lines=14> */
.L_x_59:


//--------------------- .text._Z29int_2float_array_kernel_unaryiiPii --------------------------
	.section	.text._Z29int_2float_array_kernel_unaryiiPii,"ax",@progbits
	.align	128
        .global         _Z29int_2float_array_kernel_unaryiiPii
        .type           _Z29int_2float_array_kernel_unaryiiPii,@function
        .size           _Z29int_2float_array_kernel_unaryiiPii,(.L_x_60 - _Z29int_2float_array_kernel_unaryiiPii)
        .other          _Z29int_2float_array_kernel_unaryiiPii,@"STO_CUDA_ENTRY STV_DEFAULT"
_Z29int_2float_array_kernel_unaryiiPii:
.text._Z29int_2float_array_kernel_unaryiiPii:
        /* <DEDUP_REMOVED lines=19> */
[----:B--2---:R-:W-:-:S05]  /*0130*/  I2FP.F32.S32 R5, R0 ;  /* 0x0000000000057245 */ /* 0x004fca0000201400 */
[----:B------:R-:W-:Y:S01]  /*0140*/  STG.E desc[UR4][R2.64], R5 ;  /* 0x0000000502007986 */ /* 0x000fe2000c101904 */
[----:B------:R-:W-:Y:S05]  /*0150*/  EXIT ;  /* 0x000000000000794d */ /* 0x000fea0003800000 */
.L_x_16:
        /* <DEDUP_REMOVED lines=10> */
.L_x_60:


//--------------------- .text._Z23int_2float_array_kerneliiPiiPfi --------------------------
	.section	.text._Z23int_2float_array_kerneliiPiiPfi,"ax",@progbits
	.align	128
        .global         _Z23int_2float_array_kerneliiPiiPfi
        .type           _Z23int_2float_array_kerneliiPiiPfi,@function
        .size           _Z23int_2float_array_kerneliiPiiPfi,(.L_x_61 - _Z23int_2float_array_kerneliiPiiPfi)
        .other          _Z23int_2float_array_kerneliiPiiPfi,@"STO_CUDA_ENTRY STV_DEFAULT"
_Z23int_2float_array_kerneliiPiiPfi:
.text._Z23int_2float_array_kerneliiPiiPfi:
        /* <DEDUP_REMOVED lines=26> */
.L_x_17:
        /* <DEDUP_REMOVED lines=14> */
.L_x_61:


//--------------------- .text._Z30double_2int_array_kernel_unaryiiPdi --------------------------
	.section	.text._Z30double_2int_array_kernel_unaryiiPdi,"ax",@progbits
	.align	128
        .global         _Z30double_2int_array_kernel_unaryiiPdi
        .type           _Z30double_2int_array_kernel_unaryiiPdi,@function
        .size           _Z30double_2int_array_kernel_unaryiiPdi,(.L_x_62 - _Z30double_2int_array_kernel_unaryiiPdi)
        .other          _Z30double_2int_array_kernel_unaryiiPdi,@"STO_CUDA_ENTRY STV_DEFAULT"
_Z30double_2int_array_kernel_unaryiiPdi:
.text._Z30double_2int_array_kernel_unaryiiPdi:
        /* <DEDUP_REMOVED lines=18> */
[----:B--2---:R-:W2:Y:S01]  /*0120*/  LDG.E.64 R4, desc[UR4][R2.64] ;  /* 0x0000000402047981 */ /* 0x004ea2000c1e1b00 */
[----:B------:R-:W-:-:S03]  /*0130*/  IMAD.WIDE R6, R7, 0x4, RZ ;  /* 0x0000000407067825 */ /* 0x000fc600078e02ff */
[----:B------:R-:W-:-:S04]  /*0140*/  IADD3 R6, P0, PT, R2, -R6, RZ ;  /* 0x8000000602067210 */ /* 0x000fc80007f1e0ff */
[----:B------:R-:W-:Y:S01]  /*0150*/  IADD3.X R7, PT, PT, R3, ~R7, RZ, P0, !PT ;  /* 0x8000000703077210 */ /* 0x000fe200007fe4ff */
[----:B--2---:R-:W0:Y:S04]  /*0160*/  F2I.F64.TRUNC R5, R4 ;  /* 0x0000000400057311 */ /* 0x004e28000030d100 */
[----:B0-----:R-:W-:Y:S01]  /*0170*/  STG.E desc[UR4][R6.64], R5 ;  /* 0x0000000506007986 */ /* 0x001fe2000c101904 */
[----:B------:R-:W-:Y:S05]  /*0180*/  EXIT ;  /* 0x000000000000794d */ /* 0x000fea0003800000 */
.L_x_18:
        /* <DEDUP_REMOVED lines=15> */
.L_x_62:


//--------------------- .text._Z23int2double_array_kerneliiPiiPdi --------------------------
	.section	.text._Z23int2double_array_kerneliiPiiPdi,"ax",@progbits
	.align	128
        .global         _Z23int2double_array_kerneliiPiiPdi
        .type           _Z23int2double_array_kerneliiPiiPdi,@function
        .size           _Z23int2double_array_kerneliiPiiPdi,(.L_x_63 - _Z23int2double_array_kerneliiPiiPdi)
        .other          _Z23int2double_array_kerneliiPiiPdi,@"STO_CUDA_ENTRY STV_DEFAULT"
_Z23int2double_array_kerneliiPiiPdi:
.text._Z23int2double_array_kerneliiPiiPdi:
        /* <DEDUP_REMOVED lines=17> */
[----:B-1----:R-:W-:Y:S01]  /*0110*/  IMAD R5, R9, UR6, R0 ;  /* 0x0000000609057c24 */ /* 0x002fe2000f8e0200 */
[----:B------:R-:W1:Y:S03]  /*0120*/  LDCU UR6, c[0x0][0x390] ;  /* 0x00007200ff0677ac */ /* 0x000e660008000800 */
[----:B0-----:R-:W-:-:S06]  /*0130*/  IMAD.WIDE R2, R5, 0x4, R2 ;  /* 0x0000000405027825 */ /* 0x001fcc00078e0202 */
[----:B--2---:R-:W2:Y:S01]  /*0140*/  LDG.E R2, desc[UR4][R2.64] ;  /* 0x0000000402027981 */ /* 0x004ea2000c1e1900 */
[----:B-1----:R-:W-:-:S04]  /*0150*/  IMAD R9, R9, UR6, R0 ;  /* 0x0000000609097c24 */ /* 0x002fc8000f8e0200 */
[----:B---3--:R-:W-:Y:S01]  /*0160*/  IMAD.WIDE R6, R9, 0x8, R6 ;  /* 0x0000000809067825 */ /* 0x008fe200078e0206 */
[----:B--2---:R-:W0:Y:S04]  /*0170*/  I2F.F64 R4, R2 ;  /* 0x0000000200047312 */ /* 0x004e280000201c00 */
[----:B0-----:R-:W-:Y:S01]  /*0180*/  STG.E.64 desc[UR4][R6.64], R4 ;  /* 0x0000000406007986 */ /* 0x001fe2000c101b04 */
[----:B------:R-:W-:Y:S05]  /*0190*/  EXIT ;  /* 0x000000000000794d */ /* 0x000fea0003800000 */
.L_x_19:
        /* <DEDUP_REMOVED lines=14> */
.L_x_63:


//--------------------- .text._Z24double_2int_array_kerneliiPdiPii --------------------------
	.section	.text._Z24double_2int_array_kerneliiPdiPii,"ax",@progbits
	.align	128
        .global         _Z24double_2int_array_kerneliiPdiPii
        .type           _Z24double_2int_array_kerneliiPdiPii,@function
        .size           _Z24double_2int_array_kerneliiPdiPii,(.L_x_64 - _Z24double_2int_array_kerneliiPdiPii)
        .other          _Z24double_2int_array_kerneliiPdiPii,@"STO_CUDA_ENTRY STV_DEFAULT"
_Z24double_2int_array_kerneliiPdiPii:
.text._Z24double_2int_array_kerneliiPdiPii:
        /* <DEDUP_REMOVED lines=20> */
[----:B--2---:R-:W2:Y:S01]  /*0140*/  LDG.E.64 R2, desc[UR4][R2.64] ;  /* 0x0000000402027981 */ /* 0x004ea2000c1e1b00 */
[----:B-1----:R-:W-:-:S04]  /*0150*/  IMAD R7, R7, UR6, R0 ;  /* 0x0000000607077c24 */ /* 0x002fc8000f8e0200 */
[----:B0-----:R-:W-:Y:S01]  /*0160*/  IMAD.WIDE R4, R7, 0x4, R4 ;  /* 0x0000000407047825 */ /* 0x001fe200078e0204 */
[----:B--2---:R-:W0:Y:S04]  /*0170*/  F2I.F64.TRUNC R9, R2 ;  /* 0x0000000200097311 */ /* 0x004e28000030d100 */
[----:B0-----:R-:W-:Y:S01]  /*0180*/  STG.E desc[UR4][R4.64], R9 ;  /* 0x0000000904007986 */ /* 0x001fe2000c101904 */
[----:B------:R-:W-:Y:S05]  /*0190*/  EXIT ;  /* 0x000000000000794d */ /* 0x000fea0003800000 */
.L_x_20:
        /* <DEDUP_REMOVED lines=14> */
.L_x_64:


//--------------------- .text._Z30int_2double_array_kernel_unaryiiPii --------------------------
	.section	.text._Z30int_2double_array_kernel_unaryiiPii,"ax",@progbits
	.align	128
        .global         _Z30int_2double_array_kernel_unaryiiPii
        .type           _Z30int_2double_array_kernel_unaryiiPii,@function
        .size           _Z30int_2double_array_kernel_unaryiiPii,(.L_x_65 - _Z30int_2double_array_kernel_unaryiiPii)
        .other          _Z30int_2double_array_kernel_unaryiiPii,@"STO_CUDA_ENTRY STV_DEFAULT"
_Z30int_2double_array_kernel_unaryiiPii:
.text._Z30int_2double_array_kernel_unaryiiPii:
        /* <DEDUP_REMOVED lines=18> */
[----:B--2---:R-:W2:Y:S01]  /*0120*/  LDG.E R4, desc[UR4][R2.64] ;  /* 0x0000000402047981 */ /* 0x004ea2000c1e1900 */
[----:B------:R-:W-:Y:S01]  /*0130*/  IMAD.WIDE R6, R7, 0x4, R2 ;  /* 0x0000000407067825 */ /* 0x000fe200078e0202 */
[----:B--2---:R-:W0:Y:S04]  /*0140*/  I2F.F64 R4, R4 ;  /* 0x0000000400047312 */ /* 0x004e280000201c00 */
[----:B0-----:R-:W-:Y:S01]  /*0150*/  STG.E.64 desc[UR4][R6.64], R4 ;  /* 0x0000000406007986 */ /* 0x001fe2000c101b04 */
[----:B------:R-:W-:Y:S05]  /*0160*/  EXIT ;  /* 0x000000000000794d */ /* 0x000fea0003800000 */
.L_x_21:
        /* <DEDUP_REMOVED lines=9> */
.L_x_65:


//--------------------- .text._Z24int_2double_array_kerneliiPiiPdi --------------------------
	.section	.text._Z24int_2double_array_kerneliiPiiPdi,"ax",@progbits
	.align	128
        .global         _Z24int_2double_array_kerneliiPiiPdi
        .type           _Z24int_2double_array_kerneliiPiiPdi,@function
        .size           _Z24int_2double_array_kerneliiPiiPdi,(.L_x_66 - _Z24int_2double_array_kerneliiPiiPdi)
        .other          _Z24int_2double_array_kerneliiPiiPdi,@"STO_CUDA_ENTRY STV_DEFAULT"
_Z24int_2double_array_kerneliiPiiPdi:
.text._Z24int_2double_array_kerneliiPiiPdi:
        /* <DEDUP_REMOVED lines=26> */
.L_x_22:
        /* <DEDUP_REMOVED lines=14> */
.L_x_66:


//--------------------- .text._Z30matrix_print_double_GPU_kerneliiPd --------------------------
	.section	.text._Z30matrix_print_double_GPU_kerneliiPd,"ax",@progbits
	.align	128
        .global         _Z30matrix_print_double_GPU_kerneliiPd
        .type           _Z30matrix_print_double_GPU_kerneliiPd,@function
        .size           _Z30matrix_print_double_GPU_kerneliiPd,(.L_x_67 - _Z30matrix_print_double_GPU_kerneliiPd)
        .other          _Z30matrix_print_double_GPU_kerneliiPd,@"STO_CUDA_ENTRY STV_DEFAULT"
_Z30matrix_print_double_GPU_kerneliiPd:
.text._Z30matrix_print_double_GPU_kerneliiPd:
[----:B------:R-:W0:Y:S01]  /*0000*/  LDC R1, c[0x0][0x37c] ;  /* 0x0000df00ff017b82 */ /* 0x000e220000000800 */
[----:B------:R-:W1:Y:S01]  /*0010*/  S2R R3, SR_TID.Y ;  /* 0x0000000000037919 */ /* 0x000e620000002200 */
[----:B------:R-:W2:Y:S06]  /*0020*/  LDCU UR5, c[0x0][0x2fc] ;  /* 0x00005f80ff0577ac */ /* 0x000eac0008000800 */
[----:B------:R-:W3:Y:S01]  /*0030*/  LDC R5, c[0x0][0x360] ;  /* 0x0000d800ff057b82 */ /* 0x000ee20000000800 */
[----:B0-----:R-:W-:Y:S01]  /*0040*/  VIADD R1, R1, 0xfffffff0 ;  /* 0xfffffff001017836 */ /* 0x001fe20000000000 */
[----:B------:R-:W3:Y:S01]  /*0050*/  S2R R2, SR_TID.X ;  /* 0x0000000000027919 */ /* 0x000ee20000002100 */
[----:B------:R-:W0:Y:S01]  /*0060*/  LDCU.64 UR8, c[0x0][0x380] ;  /* 0x00007000ff0877ac */ /* 0x000e220008000a00 */
[----:B------:R-:W4:Y:S04]  /*0070*/  LDCU UR4, c[0x0][0x2f8] ;  /* 0x00005f00ff0477ac */ /* 0x000f280008000800 */
[----:B------:R-:W1:Y:S08]  /*0080*/  S2UR UR7, SR_CTAID.Y ;  /* 0x00000000000779c3 */ /* 0x000e700000002600 */
[----:B------:R-:W1:Y:S08]  /*0090*/  LDC R0, c[0x0][0x364] ;  /* 0x0000d900ff007b82 */ /* 0x000e700000000800 */
[----:B------:R-:W3:Y:S01]  /*00a0*/  S2UR UR6, SR_CTAID.X ;  /* 0x00000000000679c3 */ /* 0x000ee20000002500 */
[----:B----4-:R-:W-:-:S05]  /*00b0*/  IADD3 R6, P1, PT, R1, UR4, RZ ;  /* 0x0000000401067c10 */ /* 0x010fca000ff3e0ff */
[----:B--2---:R-:W-:Y:S02]  /*00c0*/  IMAD.X R7, RZ, RZ, UR5, P1 ;  /* 0x00000005ff077e24 */ /* 0x004fe400088e06ff */
[----:B-1----:R-:W-:-:S05]  /*00d0*/  IMAD R3, R0, UR7, R3 ;  /* 0x0000000700037c24 */ /* 0x002fca000f8e0203 */
[----:B0-----:R-:W-:Y:S01]  /*00e0*/  ISETP.GE.AND P0, PT, R3, UR9, PT ;  /* 0x0000000903007c0c */ /* 0x001fe2000bf06270 */
[----:B---3--:R-:W-:-:S05]  /*00f0*/  IMAD R2, R5, UR6, R2 ;  /* 0x0000000605027c24 */ /* 0x008fca000f8e0202 */
[----:B------:R-:W-:-:S13]  /*0100*/  ISETP.GE.OR P0, PT, R2, UR8, P0 ;  /* 0x0000000802007c0c */ /* 0x000fda0008706670 */
[----:B------:R-:W-:Y:S05]  /*0110*/  @P0 EXIT ;  /* 0x000000000000094d */ /* 0x000fea0003800000 */
[----:B------:R-:W0:Y:S01]  /*0120*/  LDC.64 R8, c[0x0][0x388] ;  /* 0x0000e200ff087b82 */ /* 0x000e220000000a00 */
[----:B------:R-:W1:Y:S01]  /*0130*/  LDCU.64 UR4, c[0x0][0x358] ;  /* 0x00006b00ff0477ac */ /* 0x000e620008000a00 */
[----:B------:R-:W-:-:S04]  /*0140*/  IMAD R5, R3, UR8, R2 ;  /* 0x0000000803057c24 */ /* 0x000fc8000f8e0202 */
[----:B0-----:R-:W-:-:S06]  /*0150*/  IMAD.WIDE R8, R5, 0x8, R8 ;  /* 0x0000000805087825 */ /* 0x001fcc00078e0208 */
[----:B-1----:R-:W2:Y:S01]  /*0160*/  LDG.E.64 R8, desc[UR4][R8.64] ;  /* 0x0000000408087981 */ /* 0x002ea2000c1e1b00 */
[----:B------:R-:W-:Y:S01]  /*0170*/  MOV R0, 0x30 ;  /* 0x0000003000007802 */ /* 0x000fe20000000f00 */
[----:B------:R-:W0:Y:S02]  /*0180*/  LDCU.64 UR4, c[0x4][0x28] ;  /* 0x01000500ff0477ac */ /* 0x000e240008000a00 */
[----:B------:R1:W-:Y:S01]  /*0190*/  STL.64 [R1], R2 ;  /* 0x0000000201007387 */ /* 0x0003e20000100a00 */
[----:B------:R1:W3:Y:S01]  /*01a0*/  LDC.64 R10, c[0x4][R0] ;  /* 0x01000000000a7b82 */ /* 0x0002e20000000a00 */
[----:B0-----:R-:W-:Y:S02]  /*01b0*/  MOV R4, UR4 ;  /* 0x0000000400047c02 */ /* 0x001fe40008000f00 */
[----:B------:R-:W-:Y:S01]  /*01c0*/  MOV R5, UR5 ;  /* 0x0000000500057c02 */ /* 0x000fe20008000f00 */
[----:B--23--:R1:W-:Y:S06]  /*01d0*/  STL.64 [R1+0x8], R8 ;  /* 0x0000080801007387 */ /* 0x00c3ec0000100a00 */
[----:B------:R-:W-:-:S07]  /*01e0*/  LEPC R20, `(.L_x_23) ;  /* 0x000000001014794e */ /* 0x000fce0000000000 */
[----:B-1----:R-:W-:Y:S05]  /*01f0*/  CALL.ABS.NOINC R10 ;  /* 0x000000000a007343 */ /* 0x002fea0003c00000 */
.L_x_23:
[----:B------:R-:W-:Y:S05]  /*0200*/  EXIT ;  /* 0x000000000000794d */ /* 0x000fea0003800000 */
.L_x_24:
        /* <DEDUP_REMOVED lines=15> */
.L_x_67:


//--------------------- .text._Z29matrix_print_float_GPU_kerneliiPf --------------------------
	.section	.text._Z29matrix_print_float_GPU_kerneliiPf,"ax",@progbits
	.align	128
        .global         _Z29matrix_print_float_GPU_kerneliiPf
        .type           _Z29matrix_print_float_GPU_kerneliiPf,@function
        .size           _Z29matrix_print_float_GPU_kerneliiPf,(.L_x_68 - _Z29matrix_print_float_GPU_kerneliiPf)
        .other          _Z29matrix_print_float_GPU_kerneliiPf,@"STO_CUDA_ENTRY STV_DEFAULT"
_Z29matrix_print_float_GPU_kerneliiPf:
.text._Z29matrix_print_float_GPU_kerneliiPf:
        /* <DEDUP_REMOVED lines=22> */
[----:B-1----:R-:W2:Y:S01]  /*0160*/  LDG.E R8, desc[UR4][R8.64] ;  /* 0x0000000408087981 */ /* 0x002ea2000c1e1900 */
[----:B------:R-:W-:Y:S01]  /*0170*/  MOV R0, 0x30 ;  /* 0x0000003000007802 */ /* 0x000fe20000000f00 */
[----:B------:R-:W0:Y:S02]  /*0180*/  LDCU.64 UR4, c[0x4][0x20] ;  /* 0x01000400ff0477ac */ /* 0x000e240008000a00 */
[----:B------:R1:W-:Y:S01]  /*0190*/  STL.64 [R1], R2 ;  /* 0x0000000201007387 */ /* 0x0003e20000100a00 */
[----:B------:R1:W3:Y:S01]  /*01a0*/  LDC.64 R12, c[0x4][R0] ;  /* 0x01000000000c7b82 */ /* 0x0002e20000000a00 */
[----:B0-----:R-:W-:Y:S02]  /*01b0*/  MOV R4, UR4 ;  /* 0x0000000400047c02 */ /* 0x001fe40008000f00 */
[----:B------:R-:W-:Y:S01]  /*01c0*/  MOV R5, UR5 ;  /* 0x0000000500057c02 */ /* 0x000fe20008000f00 */
[----:B--2---:R-:W0:Y:S02]  /*01d0*/  F2F.F64.F32 R10, R8 ;  /* 0x00000008000a7310 */ /* 0x004e240000201800 */
[----:B0--3--:R1:W-:Y:S04]  /*01e0*/  STL.64 [R1+0x8], R10 ;  /* 0x0000080a01007387 */ /* 0x0093e80000100a00 */
[----:B------:R-:W-:-:S07]  /*01f0*/  LEPC R20, `(.L_x_25) ;  /* 0x000000001014794e */ /* 0x000fce0000000000 */
[----:B-1----:R-:W-:Y:S05]  /*0200*/  CALL.ABS.NOINC R12 ;  /* 0x000000000c007343 */ /* 0x002fea0003c00000 */
.L_x_25:
[----:B------:R-:W-:Y:S05]  /*0210*/  EXIT ;  /* 0x000000000000794d */ /* 0x000fea0003800000 */
.L_x_26:
        /* <DEDUP_REMOVED lines=14> */
.L_x_68:


//--------------------- .text._Z29matrix_print_int32_GPU_kerneliiPi --------------------------
	.section	.text._Z29matrix_print_int32_GPU_kerneliiPi,"ax",@progbits
	.align	128
        .global         _Z29matrix_print_int32_GPU_kerneliiPi
        .type           _Z29matrix_print_int32_GPU_kerneliiPi,@function
        .size           _Z29matrix_print_int32_GPU_kerneliiPi,(.L_x_69 - _Z29matrix_print_int32_GPU_kerneliiPi)
        .other          _Z29matrix_print_int32_GPU_kerneliiPi,@"STO_CUDA_ENTRY STV_DEFAULT"
_Z29matrix_print_int32_GPU_kerneliiPi:
.text._Z29matrix_print_int32_GPU_kerneliiPi:
        /* <DEDUP_REMOVED lines=29> */
[----:B--23--:R1:W-:Y:S06]  /*01d0*/  STL [R1+0x8], R8 ;  /* 0x0000080801007387 */ /* 0x00c3ec0000100800 */
[----:B------:R-:W-:-:S07]  /*01e0*/  LEPC R20, `(.L_x_27) ;  /* 0x000000001014794e */ /* 0x000fce0000000000 */
[----:B-1----:R-:W-:Y:S05]  /*01f0*/  CALL.ABS.NOINC R10 ;  /* 0x000000000a007343 */ /* 0x002fea0003c00000 */
.L_x_27:
[----:B------:R-:W-:Y:S05]  /*0200*/  EXIT ;  /* 0x000000000000794d */ /* 0x000fea0003800000 */
.L_x_28:
        /* <DEDUP_REMOVED lines=15> */
.L_x_69:


//--------------------- .text._Z28matrix_print_int8_GPU_kerneliiPa --------------------------
	.section	.text._Z28matrix_print_int8_GPU_kerneliiPa,"ax",@progbits
	.align	128
        .global         _Z28matrix_print_int8_GPU_kerneliiPa
        .type           _Z28matrix_print_int8_GPU_kerneliiPa,@function
        .size           _Z28matrix_print_int8_GPU_kerneliiPa,(.L_x_70 - _Z28matrix_print_int8_GPU_kerneliiPa)
        .other          _Z28matrix_print_int8_GPU_kerneliiPa,@"STO_CUDA_ENTRY STV_DEFAULT"
_Z28matrix_print_int8_GPU_kerneliiPa:
.text._Z28matrix_print_int8_GPU_kerneliiPa:
        /* <DEDUP_REMOVED lines=18> */
[----:B------:R-:W0:Y:S01]  /*0120*/  LDCU.64 UR6, c[0x0][0x388] ;  /* 0x00007100ff0677ac */ /* 0x000e220008000a00 */
[----:B------:R-:W-:Y:S01]  /*0130*/  IMAD R0, R3, UR8, R2 ;  /* 0x0000000803007c24 */ /* 0x000fe2000f8e0202 */
[----:B------:R-:W1:Y:S04]  /*0140*/  LDCU.64 UR4, c[0x0][0x358] ;  /* 0x00006b00ff0477ac */ /* 0x000e680008000a00 */
[----:B0-----:R-:W-:-:S04]  /*0150*/  IADD3 R10, P0, PT, R0, UR6, RZ ;  /* 0x00000006000a7c10 */ /* 0x001fc8000ff1e0ff */
[----:B------:R-:W-:-:S05]  /*0160*/  LEA.HI.X.SX32 R11, R0, UR7, 0x1, P0 ;  /* 0x00000007000b7c11 */ /* 0x000fca00080f0eff */
[----:B-1----:R-:W2:Y:S01]  /*0170*/  LDG.E.S8 R0, desc[UR4][R10.64] ;  /* 0x000000040a007981 */ /* 0x002ea2000c1e1300 */
[----:B------:R-:W-:Y:S01]  /*0180*/  MOV R8, 0x30 ;  /* 0x0000003000087802 */ /* 0x000fe20000000f00 */
[----:B------:R-:W0:Y:S02]  /*0190*/  LDCU.64 UR4, c[0x4][0x10] ;  /* 0x01000200ff0477ac */ /* 0x000e240008000a00 */
[----:B------:R1:W-:Y:S03]  /*01a0*/  STL.64 [R1], R2 ;  /* 0x0000000201007387 */ /* 0x0003e60000100a00 */
[----:B------:R-:W3:Y:S01]  /*01b0*/  LDC.64 R8, c[0x4][R8] ;  /* 0x0100000008087b82 */ /* 0x000ee20000000a00 */
[----:B0-----:R-:W-:Y:S02]  /*01c0*/  IMAD.U32 R4, RZ, RZ, UR4 ;  /* 0x00000004ff047e24 */ /* 0x001fe4000f8e00ff */
[----:B------:R-:W-:Y:S01]  /*01d0*/  IMAD.U32 R5, RZ, RZ, UR5 ;  /* 0x00000005ff057e24 */ /* 0x000fe2000f8e00ff */
[----:B--23--:R1:W-:Y:S06]  /*01e0*/  STL [R1+0x8], R0 ;  /* 0x0000080001007387 */ /* 0x00c3ec0000100800 */
[----:B------:R-:W-:-:S07]  /*01f0*/  LEPC R20, `(.L_x_29) ;  /* 0x000000001014794e */ /* 0x000fce0000000000 */
[----:B-1----:R-:W-:Y:S05]  /*0200*/  CALL.ABS.NOINC R8 ;  /* 0x0000000008007343 */ /* 0x002fea0003c00000 */
.L_x_29:
[----:B------:R-:W-:Y:S05]  /*0210*/  EXIT ;  /* 0x000000000000794d */ /* 0x000fea0003800000 */
.L_x_30:
        /* <DEDUP_REMOVED lines=14> */
.L_x_70:


//--------------------- .text._Z23memcpy_int32_GPU_kerneliiPiS_ --------------------------
	.section	.text._Z23memcpy_int32_GPU_kerneliiPiS_,"ax",@progbits
	.align	128
        .global         _Z23memcpy_int32_GPU_kerneliiPiS_
        .type           _Z23memcpy_int32_GPU_kerneliiPiS_,@function
        .size           _Z23memcpy_int32_GPU_kerneliiPiS_,(.L_x_71 - _Z23memcpy_int32_GPU_kerneliiPiS_)
        .other          _Z23memcpy_int32_GPU_kerneliiPiS_,@"STO_CUDA_ENTRY STV_DEFAULT"
_Z23memcpy_int32_GPU_kerneliiPiS_:
.text._Z23memcpy_int32_GPU_kerneliiPiS_:
        /* <DEDUP_REMOVED lines=14> */
[----:B------:R-:W1:Y:S01]  /*00e0*/  LDCU.64 UR4, c[0x0][0x358] ;  /* 0x00006b00ff0477ac */ /* 0x000e620008000a00 */
[----:B------:R-:W-:-:S06]  /*00f0*/  IMAD R7, R5, UR6, R0 ;  /* 0x0000000605077c24 */ /* 0x000fcc000f8e0200 */
[----:B------:R-:W2:Y:S01]  /*0100*/  LDC.64 R4, c[0x0][0x390] ;  /* 0x0000e400ff047b82 */ /* 0x000ea20000000a00 */
[----:B0-----:R-:W-:-:S06]  /*0110*/  IMAD.WIDE R2, R7, 0x4, R2 ;  /* 0x0000000407027825 */ /* 0x001fcc00078e0202 */
[----:B-1----:R-:W3:Y:S01]  /*0120*/  LDG.E R3, desc[UR4][R2.64] ;  /* 0x0000000402037981 */ /* 0x002ee2000c1e1900 */
[----:B--2---:R-:W-:-:S05]  /*0130*/  IMAD.WIDE R4, R7, 0x4, R4 ;  /* 0x0000000407047825 */ /* 0x004fca00078e0204 */
[----:B---3--:R-:W-:Y:S01]  /*0140*/  STG.E desc[UR4][R4.64], R3 ;  /* 0x0000000304007986 */ /* 0x008fe2000c101904 */
[----:B------:R-:W-:Y:S05]  /*0150*/  EXIT ;  /* 0x000000000000794d */ /* 0x000fea0003800000 */
.L_x_31:
        /* <DEDUP_REMOVED lines=10> */
.L_x_71:


//--------------------- .text._Z23memcpy_float_GPU_kerneliiPfS_ --------------------------
	.section	.text._Z23memcpy_float_GPU_kerneliiPfS_,"ax",@progbits
	.align	128
        .global         _Z23memcpy_float_GPU_kerneliiPfS_
        .type           _Z23memcpy_float_GPU_kerneliiPfS_,@function
        .size           _Z23memcpy_float_GPU_kerneliiPfS_,(.L_x_72 - _Z23memcpy_float_GPU_kerneliiPfS_)
        .other          _Z23memcpy_float_GPU_kerneliiPfS_,@"STO_CUDA_ENTRY STV_DEFAULT"
_Z23memcpy_float_GPU_kerneliiPfS_:
.text._Z23memcpy_float_GPU_kerneliiPfS_:
        /* <DEDUP_REMOVED lines=22> */
.L_x_32:
        /* <DEDUP_REMOVED lines=10> */
.L_x_72:


//--------------------- .text._Z22memcpy_half_GPU_kerneliiP6__halfS0_ --------------------------
	.section	.text._Z22memcpy_half_GPU_kerneliiP6__halfS0_,"ax",@progbits
	.align	128
        .global         _Z22memcpy_half_GPU_kerneliiP6__halfS0_
        .type           _Z22memcpy_half_GPU_kerneliiP6__halfS0_,@function
        .size           _Z22memcpy_half_GPU_kerneliiP6__halfS0_,(.L_x_73 - _Z22memcpy_half_GPU_kerneliiP6__halfS0_)
        .other          _Z22memcpy_half_GPU_kerneliiP6__halfS0_,@"STO_CUDA_ENTRY STV_DEFAULT"
_Z22memcpy_half_GPU_kerneliiP6__halfS0_:
.text._Z22memcpy_half_GPU_kerneliiP6__halfS0_:
        /* <DEDUP_REMOVED lines=18> */
[----:B-1----:R-:W3:Y:S01]  /*0120*/  LDG.E.U16 R5, desc[UR4][R4.64] ;  /* 0x0000000404057981 */ /* 0x002ee2000c1e1500 */
[----:B--2---:R-:W-:-:S05]  /*0130*/  IMAD.WIDE R2, R7, 0x2, R2 ;  /* 0x0000000207027825 */ /* 0x004fca00078e0202 */
[----:B---3--:R-:W-:Y:S01]  /*0140*/  STG.E.U16 desc[UR4][R2.64], R5 ;  /* 0x0000000502007986 */ /* 0x008fe2000c101504 */
[----:B------:R-:W-:Y:S05]  /*0150*/  EXIT ;  /* 0x000000000000794d */ /* 0x000fea0003800000 */
.L_x_33:
        /* <DEDUP_REMOVED lines=10> */
.L_x_73:


//--------------------- .text._Z22double2half_GPU_kerneliiPKdiP6__halfi --------------------------
	.section	.text._Z22double2half_GPU_kerneliiPKdiP6__halfi,"ax",@progbits
	.align	128
        .global         _Z22double2half_GPU_kerneliiPKdiP6__halfi
        .type           _Z22double2half_GPU_kerneliiPKdiP6__halfi,@function
        .size           _Z22double2half_GPU_kerneliiPKdiP6__halfi,(.L_x_74 - _Z22double2half_GPU_kerneliiPKdiP6__halfi)
        .other          _Z22double2half_GPU_kerneliiPKdiP6__halfi,@"STO_CUDA_ENTRY STV_DEFAULT"
_Z22double2half_GPU_kerneliiPKdiP6__halfi:
.text._Z22double2half_GPU_kerneliiPKdiP6__halfi:
        /* <DEDUP_REMOVED lines=23> */
[----:B--2---:R-:W0:Y:S04]  /*0170*/  F2F.F16.F64 R9, R2 ;  /* 0x0000000200097310 */ /* 0x004e280000300800 */
[----:B0-----:R-:W-:Y:S01]  /*0180*/  STG.E.U16 desc[UR4][R4.64], R9 ;  /* 0x0000000904007986 */ /* 0x001fe2000c101504 */
[----:B------:R-:W-:Y:S05]  /*0190*/  EXIT ;  /* 0x000000000000794d */ /* 0x000fea0003800000 */
.L_x_34:
        /* <DEDUP_REMOVED lines=14> */
.L_x_74:


//--------------------- .text._Z22half2double_GPU_kerneliiPK6__halfiPdi --------------------------
	.section	.text._Z22half2double_GPU_kerneliiPK6__halfiPdi,"ax",@progbits
	.align	128
        .global         _Z22half2double_GPU_kerneliiPK6__halfiPdi
        .type           _Z22half2double_GPU_kerneliiPK6__halfiPdi,@function
        .size           _Z22half2double_GPU_kerneliiPK6__halfiPdi,(.L_x_75 - _Z22half2double_GPU_kerneliiPK6__halfiPdi)
        .other          _Z22half2double_GPU_kerneliiPK6__halfiPdi,@"STO_CUDA_ENTRY STV_DEFAULT"
_Z22half2double_GPU_kerneliiPK6__halfiPdi:
.text._Z22half2double_GPU_kerneliiPK6__halfiPdi:
        /* <DEDUP_REMOVED lines=20> */
[----:B--2---:R-:W2:Y:S01]  /*0140*/  LDG.E.U16 R2, desc[UR4][R2.64] ;  /* 0x0000000402027981 */ /* 0x004ea2000c1e1500 */
[----:B-1----:R-:W-:-:S04]  /*0150*/  IMAD R9, R9, UR6, R0 ;  /* 0x0000000609097c24 */ /* 0x002fc8000f8e0200 */
[----:B---3--:R-:W-:-:S04]  /*0160*/  IMAD.WIDE R6, R9, 0x8, R6 ;  /* 0x0000000809067825 */ /* 0x008fc800078e0206 */
[----:B--2---:R-:W-:-:S06]  /*0170*/  HADD2.F32 R4, -RZ, R2.H0_H0 ;  /* 0x20000002ff047230 */ /* 0x004fcc0000004100 */
[----:B------:R-:W0:Y:S02]  /*0180*/  F2F.F64.F32 R4, R4 ;  /* 0x0000000400047310 */ /* 0x000e240000201800 */
[----:B0-----:R-:W-:Y:S01]  /*0190*/  STG.E.64 desc[UR4][R6.64], R4 ;  /* 0x0000000406007986 */ /* 0x001fe2000c101b04 */
[----:B------:R-:W-:Y:S05]  /*01a0*/  EXIT ;  /* 0x000000000000794d */ /* 0x000fea0003800000 */
.L_x_35:
        /* <DEDUP_REMOVED lines=13> */
.L_x_75:


//--------------------- .text._Z21float2half_GPU_kerneliiPKfiP6__halfi --------------------------
	.section	.text._Z21float2half_GPU_kerneliiPKfiP6__halfi,"ax",@progbits
	.align	128
        .global         _Z21float2half_GPU_kerneliiPKfiP6__halfi
        .type           _Z21float2half_GPU_kerneliiPKfiP6__halfi,@function
        .size           _Z21float2half_GPU_kerneliiPKfiP6__halfi,(.L_x_76 - _Z21float2half_GPU_kerneliiPKfiP6__halfi)
        .other          _Z21float2half_GPU_kerneliiPKfiP6__halfi,@"STO_CUDA_ENTRY STV_DEFAULT"
_Z21float2half_GPU_kerneliiPKfiP6__halfi:
.text._Z21float2half_GPU_kerneliiPKfiP6__halfi:
        /* <DEDUP_REMOVED lines=23> */
[----:B--2---:R-:W-:-:S05]  /*0170*/  F2FP.F16.F32.PACK_AB R0, RZ, R2 ;  /* 0x00000002ff00723e */ /* 0x004fca00000000ff */
[----:B------:R-:W-:Y:S01]  /*0180*/  STG.E.U16 desc[UR4][R4.64], R0 ;  /* 0x0000000004007986 */ /* 0x000fe2000c101504 */
[----:B------:R-:W-:Y:S05]  /*0190*/  EXIT ;  /* 0x000000000000794d */ /* 0x000fea0003800000 */
.L_x_36:
        /* <DEDUP_REMOVED lines=14> */
.L_x_76:


//--------------------- .text._Z21half2float_GPU_kerneliiPK6__halfiPfi --------------------------
	.section	.text._Z21half2float_GPU_kerneliiPK6__halfiPfi,"ax",@progbits
	.align	128
        .global         _Z21half2float_GPU_kerneliiPK6__halfiPfi
        .type           _Z21half2float_GPU_kerneliiPK6__halfiPfi,@function
        .size           _Z21half2float_GPU_kerneliiPK6__halfiPfi,(.L_x_77 - _Z21half2float_GPU_kerneliiPK6__halfiPfi)
        .other          _Z21half2float_GPU_kerneliiPK6__halfiPfi,@"STO_CUDA_ENTRY STV_DEFAULT"
_Z21half2float_GPU_kerneliiPK6__halfiPfi:
.text._Z21half2float_GPU_kerneliiPK6__halfiPfi:
        /* <DEDUP_REMOVED lines=20> */
[----:B--2---:R-:W2:Y:S01]  /*0140*/  LDG.E.U16 R2, desc[UR4][R2.64] ;  /* 0x0000000402027981 */ /* 0x004ea2000c1e1500 */
[----:B-1----:R-:W-:-:S04]  /*0150*/  IMAD R7, R7, UR6, R0 ;  /* 0x0000000607077c24 */ /* 0x002fc8000f8e0200 */
[----:B0-----:R-:W-:-:S04]  /*0160*/  IMAD.WIDE R4, R7, 0x4, R4 ;  /* 0x0000000407047825 */ /* 0x001fc800078e0204 */
[----:B--2---:R-:W-:-:S05]  /*0170*/  HADD2.F32 R7, -RZ, R2.H0_H0 ;  /* 0x20000002ff077230 */ /* 0x004fca0000004100 */
[----:B------:R-:W-:Y:S01]  /*0180*/  STG.E desc[UR4][R4.64], R7 ;  /* 0x0000000704007986 */ /* 0x000fe2000c101904 */
[----:B------:R-:W-:Y:S05]  /*0190*/  EXIT ;  /* 0x000000000000794d */ /* 0x000fea0003800000 */
.L_x_37:
        /* <DEDUP_REMOVED lines=14> */
.L_x_77:


//--------------------- .text._Z23double2float_GPU_kerneliiPKdiPfi --------------------------
	.section	.text._Z23double2float_GPU_kerneliiPKdiPfi,"ax",@progbits
	.align	128
        .global         _Z23double2float_GPU_kerneliiPKdiPfi
        .type           _Z23double2float_GPU_kerneliiPKdiPfi,@function
        .size           _Z23double2float_GPU_kerneliiPKdiPfi,(.L_x_78 - _Z23double2float_GPU_kerneliiPKdiPfi)
        .other          _Z23double2float_GPU_kerneliiPKdiPfi,@"STO_CUDA_ENTRY STV_DEFAULT"
_Z23double2float_GPU_kerneliiPKdiPfi:
.text._Z23double2float_GPU_kerneliiPKdiPfi:
        /* <DEDUP_REMOVED lines=23> */
[----:B--2---:R-:W0:Y:S04]  /*0170*/  F2F.F32.F64 R9, R2 ;  /* 0x0000000200097310 */ /* 0x004e280000301000 */
[----:B0-----:R-:W-:Y:S01]  /*0180*/  STG.E desc[UR4][R4.64], R9 ;  /* 0x0000000904007986 */ /* 0x001fe2000c101904 */
[----:B------:R-:W-:Y:S05]  /*0190*/  EXIT ;  /* 0x000000000000794d */ /* 0x000fea0003800000 */
.L_x_38:
        /* <DEDUP_REMOVED lines=14> */
.L_x_78:


//--------------------- .text._Z23float2double_GPU_kerneliiPKfiPdi --------------------------
	.section	.text._Z23float2double_GPU_kerneliiPKfiPdi,"ax",@progbits
	.align	128
        .global         _Z23float2double_GPU_kerneliiPKfiPdi
        .type           _Z23float2double_GPU_kerneliiPKfiPdi,@function
        .size           _Z23float2double_GPU_kerneliiPKfiPdi,(.L_x_79 - _Z23float2double_GPU_kerneliiPKfiPdi)
        .other          _Z23float2double_GPU_kerneliiPKfiPdi,@"STO_CUDA_ENTRY STV_DEFAULT"
_Z23float2double_GPU_kerneliiPKfiPdi:
.text._Z23float2double_GPU_kerneliiPKfiPdi:
        /* <DEDUP_REMOVED lines=23> */
[----:B--2---:R-:W0:Y:S04]  /*0170*/  F2F.F64.F32 R4, R2 ;  /* 0x0000000200047310 */ /* 0x004e280000201800 */
[----:B0-----:R-:W-:Y:S01]  /*0180*/  STG.E.64 desc[UR4][R6.64], R4 ;  /* 0x0000000406007986 */ /* 0x001fe2000c101b04 */
[----:B------:R-:W-:Y:S05]  /*0190*/  EXIT ;  /* 0x000000000000794d */ /* 0x000fea0003800000 */
.L_x_39:
        /* <DEDUP_REMOVED lines=14> */
.L_x_79:


//--------------------- .text._Z20memcpy_bf_GPU_kerneliiP13__nv_bfloat16S0_ --------------------------
	.section	.text._Z20memcpy_bf_GPU_kerneliiP13__nv_bfloat16S0_,"ax",@progbits
	.align	128
        .global         _Z20memcpy_bf_GPU_kerneliiP13__nv_bfloat16S0_
        .type           _Z20memcpy_bf_GPU_kerneliiP13__nv_bfloat16S0_,@function
        .size           _Z20memcpy_bf_GPU_kerneliiP13__nv_bfloat16S0_,(.L_x_80 - _Z20memcpy_bf_GPU_kerneliiP13__nv_bfloat16S0_)
        .other          _Z20memcpy_bf_GPU_kerneliiP13__nv_bfloat16S0_,@"STO_CUDA_ENTRY STV_DEFAULT"
_Z20memcpy_bf_GPU_kerneliiP13__nv_bfloat16S0_:
.text._Z20memcpy_bf_GPU_kerneliiP13__nv_bfloat16S0_:
        /* <DEDUP_REMOVED lines=22> */
.L_x_40:
        /* <DEDUP_REMOVED lines=10> */
.L_x_80:


//--------------------- .text._Z19bf2float_GPU_kerneliiPK13__nv_bfloat16iPfi --------------------------
	.section	.text._Z19bf2float_GPU_kerneliiPK13__nv_bfloat16iPfi,"ax",@progbits
	.align	128
        .global         _Z19bf2float_GPU_kerneliiPK13__nv_bfloat16iPfi
        .type           _Z19bf2float_GPU_kerneliiPK13__nv_bfloat16iPfi,@function
        .size           _Z19bf2float_GPU_kerneliiPK13__nv_bfloat16iPfi,(.L_x_81 - _Z19bf2float_GPU_kerneliiPK13__nv_bfloat16iPfi)
        .other          _Z19bf2float_GPU_kerneliiPK13__nv_bfloat16iPfi,@"STO_CUDA_ENTRY STV_DEFAULT"
_Z19bf2float_GPU_kerneliiPK13__nv_bfloat16iPfi:
.text._Z19bf2float_GPU_kerneliiPK13__nv_bfloat16iPfi:
        /* <DEDUP_REMOVED lines=22> */
[----:B0-----:R-:W-:Y:S01]  /*0160*/  IMAD.WIDE R4, R7, 0x4, R4 ;  /* 0x0000000407047825 */ /* 0x001fe200078e0204 */
[----:B--2---:R-:W-:-:S05]  /*0170*/  SHF.L.U32 R7, R2, 0x10, RZ ;  /* 0x0000001002077819 */ /* 0x004fca00000006ff */
[----:B------:R-:W-:Y:S01]  /*0180*/  STG.E desc[UR4][R4.64], R7 ;  /* 0x0000000704007986 */ /* 0x000fe2000c101904 */
[----:B------:R-:W-:Y:S05]  /*0190*/  EXIT ;  /* 0x000000000000794d */ /* 0x000fea0003800000 */
.L_x_41:
        /* <DEDUP_REMOVED lines=14> */
.L_x_81:


//--------------------- .text._Z19float2bf_GPU_kerneliiPKfiP13__nv_bfloat16i --------------------------
	.section	.text._Z19float2bf_GPU_kerneliiPKfiP13__nv_bfloat16i,"ax",@progbits
	.align	128
        .global         _Z19float2bf_GPU_kerneliiPKfiP13__nv_bfloat16i
        .type           _Z19float2bf_GPU_kerneliiPKfiP13__nv_bfloat16i,@function
        .size           _Z19float2bf_GPU_kerneliiPKfiP13__nv_bfloat16i,(.L_x_82 - _Z19float2bf_GPU_kerneliiPKfiP13__nv_bfloat16i)
        .other          _Z19float2bf_GPU_kerneliiPKfiP13__nv_bfloat16i,@"STO_CUDA_ENTRY STV_DEFAULT"
_Z19float2bf_GPU_kerneliiPKfiP13__nv_bfloat16i:
.text._Z19float2bf_GPU_kerneliiPKfiP13__nv_bfloat16i:
        /* <DEDUP_REMOVED lines=23> */
[----:B--2---:R-:W-:-:S05]  /*0170*/  F2FP.BF16.F32.PACK_AB R0, RZ, R2 ;  /* 0x00000002ff00723e */ /* 0x004fca00000010ff */
[----:B------:R-:W-:Y:S01]  /*0180*/  STG.E.U16 desc[UR4][R4.64], R0 ;  /* 0x0000000004007986 */ /* 0x000fe2000c101504 */
[----:B------:R-:W-:Y:S05]  /*0190*/  EXIT ;  /* 0x000000000000794d */ /* 0x000fea0003800000 */
.L_x_42:
        /* <DEDUP_REMOVED lines=14> */
.L_x_82:


//--------------------- .text._Z20double2bf_GPU_kerneliiPKdiP13__nv_bfloat16i --------------------------
	.section	.text._Z20double2bf_GPU_kerneliiPKdiP13__nv_bfloat16i,"ax",@progbits
	.align	128
        .global         _Z20double2bf_GPU_kerneliiPKdiP13__nv_bfloat16i
        .type           _Z20double2bf_GPU_kerneliiPKdiP13__nv_bfloat16i,@function
        .size           _Z20double2bf_GPU_kerneliiPKdiP13__nv_bfloat16i,(.L_x_83 - _Z20double2bf_GPU_kerneliiPKdiP13__nv_bfloat16i)
        .other          _Z20double2bf_GPU_kerneliiPKdiP13__nv_bfloat16i,@"STO_CUDA_ENTRY STV_DEFAULT"
_Z20double2bf_GPU_kerneliiPKdiP13__nv_bfloat16i:
.text._Z20double2bf_GPU_kerneliiPKdiP13__nv_bfloat16i:
        /* <DEDUP_REMOVED lines=23> */
[----:B--2---:R-:W0:Y:S04]  /*0170*/  F2F.BF16.F64 R9, R2 ;  /* 0x0000000200097310 */ /* 0x004e280000302000 */
[----:B0-----:R-:W-:Y:S01]  /*0180*/  STG.E.U16 desc[UR4][R4.64], R9 ;  /* 0x0000000904007986 */ /* 0x001fe2000c101504 */
[----:B------:R-:W-:Y:S05]  /*0190*/  EXIT ;  /* 0x000000000000794d */ /* 0x000fea0003800000 */
.L_x_43:
        /* <DEDUP_REMOVED lines=14> */
.L_x_83:


//--------------------- .text._Z19half2fp8_GPU_kerneliiPK6__halfiPhi --------------------------
	.section	.text._Z19half2fp8_GPU_kerneliiPK6__halfiPhi,"ax",@progbits
	.align	128
        .global         _Z19half2fp8_GPU_kerneliiPK6__halfiPhi
        .type           _Z19half2fp8_GPU_kerneliiPK6__halfiPhi,@function
        .size           _Z19half2fp8_GPU_kerneliiPK6__halfiPhi,(.L_x_84 - _Z19half2fp8_GPU_kerneliiPK6__halfiPhi)
        .other          _Z19half2fp8_GPU_kerneliiPK6__halfiPhi,@"STO_CUDA_ENTRY STV_DEFAULT"
_Z19half2fp8_GPU_kerneliiPK6__halfiPhi:
.text._Z19half2fp8_GPU_kerneliiPK6__halfiPhi:
        /* <DEDUP_REMOVED lines=16> */
[----:B------:R-:W3:Y:S01]  /*0100*/  LDCU.64 UR8, c[0x0][0x398] ;  /* 0x00007300ff0877ac */ /* 0x000ee20008000a00 */
[----:B-1----:R-:W-:Y:S01]  /*0110*/  IMAD R7, R5, UR6, R0 ;  /* 0x0000000605077c24 */ /* 0x002fe2000f8e0200 */
[----:B------:R-:W1:Y:S03]  /*0120*/  LDCU UR6, c[0x0][0x3a0] ;  /* 0x00007400ff0677ac */ /* 0x000e660008000800 */
[----:B0-----:R-:W-:-:S06]  /*0130*/  IMAD.WIDE R2, R7, 0x2, R2 ;  /* 0x0000000207027825 */ /* 0x001fcc00078e0202 */
[----:B--2---:R-:W2:Y:S01]  /*0140*/  LDG.E.U16 R2, desc[UR4][R2.64] ;  /* 0x0000000402027981 */ /* 0x004ea2000c1e1500 */
[----:B-1----:R-:W-:-:S05]  /*0150*/  IMAD R0, R0, UR6, R5 ;  /* 0x0000000600007c24 */ /* 0x002fca000f8e0205 */
[----:B---3--:R-:W-:-:S04]  /*0160*/  IADD3 R4, P0, PT, R0, UR8, RZ ;  /* 0x0000000800047c10 */ /* 0x008fc8000ff1e0ff */
[----:B------:R-:W-:Y:S02]  /*0170*/  LEA.HI.X.SX32 R5, R0, UR9, 0x1, P0 ;  /* 0x0000000900057c11 */ /* 0x000fe400080f0eff */
[----:B--2---:R-:W-:-:S05]  /*0180*/  F2FP.SATFINITE.E4M3.F16.UNPACK_B_MERGE_C R7, R2, RZ ;  /* 0x00000002ff07723e */ /* 0x004fca00048032ff */
[----:B------:R-:W-:Y:S01]  /*0190*/  STG.E.U8 desc[UR4][R4.64], R7 ;  /* 0x0000000704007986 */ /* 0x000fe2000c101104 */
[----:B------:R-:W-:Y:S05]  /*01a0*/  EXIT ;  /* 0x000000000000794d */ /* 0x000fea0003800000 */
.L_x_44:
        /* <DEDUP_REMOVED lines=13> */
.L_x_84:


//--------------------- .text._Z20float2fp8_GPU_kerneliiPKfiPhi --------------------------
	.section	.text._Z20float2fp8_GPU_kerneliiPKfiPhi,"ax",@progbits
	.align	128
        .global         _Z20float2fp8_GPU_kerneliiPKfiPhi
        .type           _Z20float2fp8_GPU_kerneliiPKfiPhi,@function
        .size           _Z20float2fp8_GPU_kerneliiPKfiPhi,(.L_x_85 - _Z20float2fp8_GPU_kerneliiPKfiPhi)
        .other          _Z20float2fp8_GPU_kerneliiPKfiPhi,@"STO_CUDA_ENTRY STV_DEFAULT"
_Z20float2fp8_GPU_kerneliiPKfiPhi:
.text._Z20float2fp8_GPU_kerneliiPKfiPhi:
        /* <DEDUP_REMOVED lines=20> */
[----:B--2---:R-:W2:Y:S01]  /*0140*/  LDG.E R2, desc[UR4][R2.64] ;  /* 0x0000000402027981 */ /* 0x004ea2000c1e1900 */
[----:B-1----:R-:W-:-:S05]  /*0150*/  IMAD R0, R0, UR6, R5 ;  /* 0x0000000600007c24 */ /* 0x002fca000f8e0205 */
[----:B---3--:R-:W-:-:S04]  /*0160*/  IADD3 R4, P0, PT, R0, UR8, RZ ;  /* 0x0000000800047c10 */ /* 0x008fc8000ff1e0ff */
[----:B------:R-:W-:Y:S02]  /*0170*/  LEA.HI.X.SX32 R5, R0, UR9, 0x1, P0 ;  /* 0x0000000900057c11 */ /* 0x000fe400080f0eff */
[----:B--2---:R-:W-:-:S05]  /*0180*/  F2FP.SATFINITE.E4M3.F32.PACK_AB_MERGE_C R7, RZ, R2, RZ ;  /* 0x00000002ff07723e */ /* 0x004fca00048070ff */
[----:B------:R-:W-:Y:S01]  /*0190*/  STG.E.U8 desc[UR4][R4.64], R7 ;  /* 0x0000000704007986 */ /* 0x000fe2000c101104 */
[----:B------:R-:W-:Y:S05]  /*01a0*/  EXIT ;  /* 0x000000000000794d */ /* 0x000fea0003800000 */
.L_x_45:
        /* <DEDUP_REMOVED lines=13> */
.L_x_85:


//--------------------- .text._Z21double2fp8_GPU_kerneliiPKdiPhi --------------------------
	.section	.text._Z21double2fp8_GPU_kerneliiPKdiPhi,"ax",@progbits
	.align	128
        .global         _Z21double2fp8_GPU_kerneliiPKdiPhi
        .type           _Z21double2fp8_GPU_kerneliiPKdiPhi,@function
        .size           _Z21double2fp8_GPU_kerneliiPKdiPhi,(.L_x_86 - _Z21double2fp8_GPU_kerneliiPKdiPhi)
        .other          _Z21double2fp8_GPU_kerneliiPKdiPhi,@"STO_CUDA_ENTRY STV_DEFAULT"
_Z21double2fp8_GPU_kerneliiPKdiPhi:
.text._Z21double2fp8_GPU_kerneliiPKdiPhi:
        /* <DEDUP_REMOVED lines=20> */
[----:B--2---:R-:W2:Y:S01]  /*0140*/  LDG.E.64 R2, desc[UR4][R2.64] ;  /* 0x0000000402027981 */ /* 0x004ea2000c1e1b00 */
[----:B-1----:R-:W-:-:S05]  /*0150*/  IMAD R0, R0, UR6, R5 ;  /* 0x0000000600007c24 */ /* 0x002fca000f8e0205 */
[----:B---3--:R-:W-:-:S04]  /*0160*/  IADD3 R4, P0, PT, R0, UR8, RZ ;  /* 0x0000000800047c10 */ /* 0x008fc8000ff1e0ff */
[----:B------:R-:W-:Y:S01]  /*0170*/  LEA.HI.X.SX32 R5, R0, UR9, 0x1, P0 ;  /* 0x0000000900057c11 */ /* 0x000fe200080f0eff */
[----:B--2---:R-:W0:Y:S02]  /*0180*/  F2F.F32.F64 R6, R2 ;  /* 0x0000000200067310 */ /* 0x004e240000301000 */
[----:B0-----:R-:W-:-:S05]  /*0190*/  F2FP.SATFINITE.E4M3.F32.PACK_AB_MERGE_C R7, RZ, R6, RZ ;  /* 0x00000006ff07723e */ /* 0x001fca00048070ff */
[----:B------:R-:W-:Y:S01]  /*01a0*/  STG.E.U8 desc[UR4][R4.64], R7 ;  /* 0x0000000704007986 */ /* 0x000fe2000c101104 */
[----:B------:R-:W-:Y:S05]  /*01b0*/  EXIT ;  /* 0x000000000000794d */ /* 0x000fea0003800000 */
.L_x_46:
        /* <DEDUP_REMOVED lines=12> */
.L_x_86:


//--------------------- .text._Z40climate_emulator_print_double_GPU_kernelPdiii --------------------------
	.section	.text._Z40climate_emulator_print_double_GPU_kernelPdiii,"ax",@progbits
	.align	128
        .global         _Z40climate_emulator_print_double_GPU_kernelPdiii
        .type           _Z40climate_emulator_print_double_GPU_kernelPdiii,@function
        .size           _Z40climate_emulator_print_double_GPU_kernelPdiii,(.L_x_87 - _Z40climate_emulator_print_double_GPU_kernelPdiii)
        .other          _Z40climate_emulator_print_double_GPU_kernelPdiii,@"STO_CUDA_ENTRY STV_DEFAULT"
_Z40climate_emulator_print_double_GPU_kernelPdiii:
.text._Z40climate_emulator_print_double_GPU_kernelPdiii:
        /* <DEDUP_REMOVED lines=14> */
[----:B0-----:R-:W-:Y:S01]  /*00e0*/  ISETP.GT.AND P0, PT, R3, UR9, PT ;  /* 0x0000000903007c0c */ /* 0x001fe2000bf04270 */
[----:B---3--:R-:W-:-:S05]  /*00f0*/  IMAD R2, R5, UR6, R2 ;  /* 0x0000000605027c24 */ /* 0x008fca000f8e0202 */
[----:B------:R-:W-:-:S13]  /*0100*/  ISETP.GT.OR P0, PT, R2, UR8, P0 ;  /* 0x0000000802007c0c */ /* 0x000fda0008704670 */
[----:B------:R-:W-:Y:S05]  /*0110*/  @P0 EXIT ;  /* 0x000000000000094d */ /* 0x000fea0003800000 */
[----:B------:R-:W0:Y:S01]  /*0120*/  LDC.64 R8, c[0x0][0x380] ;  /* 0x0000e000ff087b82 */ /* 0x000e220000000a00 */
[----:B------:R-:W1:Y:S01]  /*0130*/  LDCU UR6, c[0x0][0x390] ;  /* 0x00007200ff0677ac */ /* 0x000e620008000800 */
[----:B------:R-:W2:Y:S01]  /*0140*/  LDCU.64 UR4, c[0x0][0x358] ;  /* 0x00006b00ff0477ac */ /* 0x000ea20008000a00 */
[----:B-1----:R-:W-:-:S04]  /*0150*/  IMAD R5, R3, UR6, R2 ;  /* 0x0000000603057c24 */ /* 0x002fc8000f8e0202 */
[----:B0-----:R-:W-:-:S06]  /*0160*/  IMAD.WIDE R8, R5, 0x8, R8 ;  /* 0x0000000805087825 */ /* 0x001fcc00078e0208 */
[----:B--2---:R-:W2:Y:S01]  /*0170*/  LDG.E.64 R8, desc[UR4][R8.64] ;  /* 0x0000000408087981 */ /* 0x004ea2000c1e1b00 */
        /* <DEDUP_REMOVED lines=9> */
.L_x_47:
[----:B------:R-:W-:Y:S05]  /*0210*/  EXIT ;  /* 0x000000000000794d */ /* 0x000fea0003800000 */
.L_x_48:
        /* <DEDUP_REMOVED lines=14> */
.L_x_87:


//--------------------- .text._Z41climate_emulator_print_complex_GPU_kernelP7double2iii --------------------------
	.section	.text._Z41climate_emulator_print_complex_GPU_kernelP7double2iii,"ax",@progbits
	.align	128
        .global         _Z41climate_emulator_print_complex_GPU_kernelP7double2iii
        .type           _Z41climate_emulator_print_complex_GPU_kernelP7double2iii,@function
        .size           _Z41climate_emulator_print_complex_GPU_kernelP7double2iii,(.L_x_88 - _Z41climate_emulator_print_complex_GPU_kernelP7double2iii)
        .other          _Z41climate_emulator_print_complex_GPU_kernelP7double2iii,@"STO_CUDA_ENTRY STV_DEFAULT"
_Z41climate_emulator_print_complex_GPU_kernelP7double2iii:
.text._Z41climate_emulator_print_complex_GPU_kernelP7double2iii:
        /* <DEDUP_REMOVED lines=23> */
[----:B--2---:R-:W2:Y:S01]  /*0170*/  LDG.E.128 R8, desc[UR4][R8.64] ;  /* 0x0000000408087981 */ /* 0x004ea2000c1e1d00 */
[----:B------:R-:W-:Y:S01]  /*0180*/  MOV R0, 0x30 ;  /* 0x0000003000007802 */ /* 0x000fe20000000f00 */
[----:B------:R-:W0:Y:S02]  /*0190*/  LDCU.64 UR4, c[0x4][URZ] ;  /* 0x01000000ff0477ac */ /* 0x000e240008000a00 */
[----:B------:R1:W-:Y:S01]  /*01a0*/  STL.64 [R1], R2 ;  /* 0x0000000201007387 */ /* 0x0003e20000100a00 */
[----:B------:R1:W3:Y:S01]  /*01b0*/  LDC.64 R12, c[0x4][R0] ;  /* 0x01000000000c7b82 */ /* 0x0002e20000000a00 */
[----:B0-----:R-:W-:Y:S02]  /*01c0*/  MOV R4, UR4 ;  /* 0x0000000400047c02 */ /* 0x001fe40008000f00 */
[----:B------:R-:W-:Y:S01]  /*01d0*/  MOV R5, UR5 ;  /* 0x0000000500057c02 */ /* 0x000fe20008000f00 */
[----:B--2---:R1:W-:Y:S04]  /*01e0*/  STL.64 [R1+0x8], R8 ;  /* 0x0000080801007387 */ /* 0x0043e80000100a00 */
[----:B---3--:R1:W-:Y:S02]  /*01f0*/  STL.64 [R1+0x10], R10 ;  /* 0x0000100a01007387 */ /* 0x0083e40000100a00 */
[----:B------:R-:W-:-:S07]  /*0200*/  LEPC R20, `(.L_x_49) ;  /* 0x000000001014794e */ /* 0x000fce0000000000 */
[----:B-1----:R-:W-:Y:S05]  /*0210*/  CALL.ABS.NOINC R12 ;  /* 0x000000000c007343 */ /* 0x002fea0003c00000 */
.L_x_49:
[----:B------:R-:W-:Y:S05]  /*0220*/  EXIT ;  /* 0x000000000000794d */ /* 0x000fea0003800000 */
.L_x_50:
        /* <DEDUP_REMOVED lines=13> */
.L_x_88:


//--------------------- .text._Z35climate_emulator_reshape_GPU_kernelPdP7double2ii --------------------------
	.section	.text._Z35climate_emulator_reshape_GPU_kernelPdP7double2ii,"ax",@progbits
	.align	128
        .global         _Z35climate_emulator_reshape_GPU_kernelPdP7double2ii
        .type           _Z35climate_emulator_reshape_GPU_kernelPdP7double2ii,@function
        .size           _Z35climate_emulator_reshape_GPU_kernelPdP7double2ii,(.L_x_89 - _Z35climate_emulator_reshape_GPU_kernelPdP7double2ii)
        .other          _Z35climate_emulator_reshape_GPU_kernelPdP7double2ii,@"STO_CUDA_ENTRY STV_DEFAULT"
_Z35climate_emulator_reshape_GPU_kernelPdP7double2ii:
.text._Z35climate_emulator_reshape_GPU_kernelPdP7double2ii:
[----:B------:R-:W-:Y:S01]  /*0000*/  LDC R1, c[0x0][0x37c] ;  /* 0x0000df00ff017b82 */ /* 0x000fe20000000800 */
[----:B------:R-:W0:Y:S07]  /*0010*/  S2R R0, SR_TID.X ;  /* 0x0000000000007919 */ /* 0x000e2e0000002100 */
[----:B------:R-:W0:Y:S01]  /*0020*/  LDC R3, c[0x0][0x360] ;  /* 0x0000d800ff037b82 */ /* 0x000e220000000800 */
[----:B------:R-:W1:Y:S01]  /*0030*/  LDCU UR6, c[0x0][0x390] ;  /* 0x00007200ff0677ac */ /* 0x000e620008000800 */
[----:B------:R-:W2:Y:S06]  /*0040*/  S2R R11, SR_TID.Y ;  /* 0x00000000000b7919 */ /* 0x000eac0000002200 */
[----:B------:R-:W0:Y:S08]  /*0050*/  S2UR UR4, SR_CTAID.X ;  /* 0x00000000000479c3 */ /* 0x000e300000002500 */
[----:B------:R-:W2:Y:S08]  /*0060*/  S2UR UR5, SR_CTAID.Y ;  /* 0x00000000000579c3 */ /* 0x000eb00000002600 */
[----:B------:R-:W2:Y:S01]  /*0070*/  LDC R2, c[0x0][0x364] ;  /* 0x0000d900ff027b82 */ /* 0x000ea20000000800 */
[----:B0-----:R-:W-:-:S02]  /*0080*/  IMAD R0, R3, UR4, R0 ;  /* 0x0000000403007c24 */ /* 0x001fc4000f8e0200 */
[----:B--2---:R-:W-:-:S05]  /*0090*/  IMAD R11, R2, UR5, R11 ;  /* 0x00000005020b7c24 */ /* 0x004fca000f8e020b */
[----:B------:R-:W-:-:S04]  /*00a0*/  ISETP.GT.AND P0, PT, R11, R0, PT ;  /* 0x000000000b00720c */ /* 0x000fc80003f04270 */
[----:B-1----:R-:W-:-:S13]  /*00b0*/  ISETP.GE.OR P0, PT, R0, UR6, P0 ;  /* 0x0000000600007c0c */ /* 0x002fda0008706670 */
[----:B------:R-:W-:Y:S05]  /*00c0*/  @P0 EXIT ;  /* 0x000000000000094d */ /* 0x000fea0003800000 */
[----:B------:R-:W0:Y:S01]  /*00d0*/  LDC.64 R2, c[0x0][0x388] ;  /* 0x0000e200ff027b82 */ /* 0x000e220000000a00 */
[----:B------:R-:W1:Y:S01]  /*00e0*/  LDCU UR6, c[0x0][0x394] ;  /* 0x00007280ff0677ac */ /* 0x000e620008000800 */
[----:B------:R-:W2:Y:S06]  /*00f0*/  LDCU.64 UR4, c[0x0][0x358] ;  /* 0x00006b00ff0477ac */ /* 0x000eac0008000a00 */
[----:B------:R-:W3:Y:S01]  /*0100*/  LDC.64 R8, c[0x0][0x380] ;  /* 0x0000e000ff087b82 */ /* 0x000ee20000000a00 */
[----:B-1----:R-:W-:-:S04]  /*0110*/  IMAD R5, R11, UR6, R0 ;  /* 0x000000060b057c24 */ /* 0x002fc8000f8e0200 */
[----:B0-----:R-:W-:-:S05]  /*0120*/  IMAD.WIDE R2, R5, 0x10, R2 ;  /* 0x0000001005027825 */ /* 0x001fca00078e0202 */
[----:B--2---:R-:W2:Y:S01]  /*0130*/  LDG.E.64 R4, desc[UR4][R2.64] ;  /* 0x0000000402047981 */ /* 0x004ea2000c1e1b00 */
[----:B------:R-:W-:Y:S01]  /*0140*/  IMAD R0, R0, R0, R0 ;  /* 0x0000000000007224 */ /* 0x000fe200078e0200 */
[----:B------:R-:W-:-:S04]  /*0150*/  ISETP.NE.AND P0, PT, R11, RZ, PT ;  /* 0x000000ff0b00720c */ /* 0x000fc80003f05270 */
[----:B------:R-:W-:-:S05]  /*0160*/  IADD3 R7, PT, PT, R11, R0, RZ ;  /* 0x000000000b077210 */ /* 0x000fca0007ffe0ff */
[----:B---3--:R-:W-:-:S05]  /*0170*/  IMAD.WIDE.U32 R6, R7, 0x8, R8 ;  /* 0x0000000807067825 */ /* 0x008fca00078e0008 */
[----:B--2---:R0:W-:Y:S01]  /*0180*/  STG.E.64 desc[UR4][R6.64], R4 ;  /* 0x0000000406007986 */ /* 0x0041e2000c101b04 */
[----:B------:R-:W-:Y:S05]  /*0190*/  @!P0 EXIT ;  /* 0x000000000000894d */ /* 0x000fea0003800000 */
[----:B------:R-:W2:Y:S01]  /*01a0*/  LDG.E.64 R2, desc[UR4][R2.64+0x8] ;  /* 0x0000080402027981 */ /* 0x000ea2000c1e1b00 */
[----:B0-----:R-:W-:-:S05]  /*01b0*/  IADD3 R5, PT, PT, -R11, R0, RZ ;  /* 0x000000000b057210 */ /* 0x001fca0007ffe1ff */
[----:B------:R-:W-:-:S05]  /*01c0*/  IMAD.WIDE R4, R5, 0x8, R8 ;  /* 0x0000000805047825 */ /* 0x000fca00078e0208 */
[----:B--2---:R-:W-:Y:S01]  /*01d0*/  STG.E.64 desc[UR4][R4.64], R2 ;  /* 0x0000000204007986 */ /* 0x004fe2000c101b04 */
[----:B------:R-:W-:Y:S05]  /*01e0*/  EXIT ;  /* 0x000000000000794d */ /* 0x000fea0003800000 */
.L_x_51:
        /* <DEDUP_REMOVED lines=9> */
.L_x_89:


//--------------------- .nv.global.init           --------------------------
	.section	.nv.global.init,"aw",@progbits
.nv.global.init:
	.type		$str$1,@object
	.size		$str$1,($str - $str$1)
$str$1:
        /*0000*/ 	.byte	0x25, 0x64, 0x20, 0x25, 0x64, 0x20, 0x3a, 0x20, 0x25, 0x6c, 0x66, 0x0a, 0x00
	.type		$str,@object
	.size		$str,($str$2 - $str)
$str:
        /*000d*/ 	.byte	0x25, 0x64, 0x20, 0x25, 0x64, 0x20, 0x3a, 0x20, 0x25, 0x6c, 0x66, 0x20, 0x25, 0x6c, 0x66, 0x0a
        /*001d*/ 	.byte	0x00
	.type		$str$2,@object
	.size		$str$2,($str$3 - $str$2)
$str$2:
        /*001e*/ 	.byte	0x49, 0x4e, 0x54, 0x38, 0x5f, 0x50, 0x52, 0x49, 0x4e, 0x54, 0x20, 0x25, 0x64, 0x20, 0x25, 0x64
        /*002e*/ 	.byte	0x20, 0x3a, 0x20, 0x25, 0x64, 0x0a, 0x00
	.type		$str$3,@object
	.size		$str$3,($str$4 - $str$3)
$str$3:
        /*0035*/ 	.byte	0x49, 0x4e, 0x54, 0x33, 0x32, 0x5f, 0x50, 0x52, 0x49, 0x4e, 0x54, 0x20, 0x25, 0x64, 0x20, 0x25
        /*0045*/ 	.byte	0x64, 0x20, 0x3a, 0x20, 0x25, 0x64, 0x0a, 0x00
	.type		$str$4,@object
	.size		$str$4,($str$5 - $str$4)
$str$4:
        /*004d*/ 	.byte	0x53, 0x49, 0x4e, 0x47, 0x4c, 0x45, 0x5f, 0x50, 0x52, 0x49, 0x4e, 0x54, 0x20, 0x25, 0x64, 0x20
        /*005d*/ 	.byte	0x25, 0x64, 0x20, 0x3a, 0x20, 0x25, 0x67, 0x0a, 0x00
	.type		$str$5,@object
	.size		$str$5,(.L_5 - $str$5)
$str$5:
        /*0066*/ 	.byte	0x44, 0x4f, 0x55, 0x42, 0x4c, 0x45, 0x5f, 0x50, 0x52, 0x49, 0x4e, 0x54, 0x20, 0x25, 0x64, 0x20
        /*0076*/ 	.byte	0x25, 0x64, 0x20, 0x3a, 0x20, 0x25, 0x67, 0x0a, 0x00
.L_5:


//--------------------- .nv.shared.reserved.0     --------------------------
	.section	.nv.shared.reserved.0,"aw",@nobits
	.weak		__nv_reservedSMEM_offset_0_alias
	.size		__nv_reservedSMEM_offset_0_alias, 0, 64
	.other		__nv_reservedSMEM_offset_0_alias,@"STO_CUDA_RESERVED_SHARED STV_DEFAULT"
__nv_reservedSMEM_offset_0_alias:
	.zero		0
	.zero		64


//--------------------- .nv.constant0._Z20hamming_merge_kerneliiPiS_i --------------------------
	.section	.nv.constant0._Z20hamming_merge_kerneliiPiS_i,"a",@progbits
	.sectionflags	@""
	.align	4
.nv.constant0._Z20hamming_merge_kerneliiPiS_i:
	.zero		924


//--------------------- .nv.constant0._Z28hamming_get_id_matrix_kerneliiPaS_ii --------------------------
	.section	.nv.constant0._Z28hamming_get_id_matrix_kerneliiPaS_ii,"a",@progbits
	.sectionflags	@""
	.align	4
.nv.constant0._Z28hamming_get_id_matrix_kerneliiPaS_ii:
	.zero		928


//--------------------- .nv.constant0._Z28hamming_subtract_ones_kerneliiPaS_ii --------------------------
	.section	.nv.constant0._Z28hamming_subtract_ones_kerneliiPaS_ii,"a",@progbits
	.sectionflags	@""
	.align	4
.nv.constant0._Z28hamming_subtract_ones_kerneliiPaS_ii:
	.zero		928


//--------------------- .nv.constant0._Z14gaussianKerneliiiiffPfi --------------------------
	.section	.nv.constant0._Z14gaussianKerneliiiiffPfi,"a",@progbits
	.sectionflags	@""
	.align	4
.nv.constant0._Z14gaussianKerneliiiiffPfi:
	.zero		932


//--------------------- .nv.constant0._Z29float_2int_array_kernel_unaryiiPfi --------------------------
	.section	.nv.constant0._Z29float_2int_array_kernel_unaryiiPfi,"a",@progbits
	.sectionflags	@""
	.align	4
.nv.constant0._Z29float_2int_array_kernel_unaryiiPfi:
	.zero		916


//--------------------- .nv.constant0._Z22int2float_array_kerneliiPiiPfi --------------------------
	.section	.nv.constant0._Z22int2float_array_kerneliiPiiPfi,"a",@progbits
	.sectionflags	@""
	.align	4
.nv.constant0._Z22int2float_array_kerneliiPiiPfi:
	.zero		932


//--------------------- .nv.constant0._Z23float_2int_array_kerneliiPfiPii --------------------------
	.section	.nv.constant0._Z23float_2int_array_kerneliiPfiPii,"a",@progbits
	.sectionflags	@""
	.align	4
.nv.constant0._Z23float_2int_array_kerneliiPfiPii:
	.zero		932


//--------------------- .nv.constant0._Z29int_2float_array_kernel_unaryiiPii --------------------------
	.section	.nv.constant0._Z29int_2float_array_kernel_unaryiiPii,"a",@progbits
	.sectionflags	@""
	.align	4
.nv.constant0._Z29int_2float_array_kernel_unaryiiPii:
	.zero		916


//--------------------- .nv.constant0._Z23int_2float_array_kerneliiPiiPfi --------------------------
	.section	.nv.constant0._Z23int_2float_array_kerneliiPiiPfi,"a",@progbits
	.sectionflags	@""
	.align	4
.nv.constant0._Z23int_2float_array_kerneliiPiiPfi:
	.zero		932


//--------------------- .nv.constant0._Z30double_2int_array_kernel_unaryiiPdi --------------------------
	.section	.nv.constant0._Z30double_2int_array_kernel_unaryiiPdi,"a",@progbits
	.sectionflags	@""
	.align	4
.nv.constant0._Z30double_2int_array_kernel_unaryiiPdi:
	.zero		916


//--------------------- .nv.constant0._Z23int2double_array_kerneliiPiiPdi --------------------------
	.section	.nv.constant0._Z23int2double_array_kerneliiPiiPdi,"a",@progbits
	.sectionflags	@""
	.align	4
.nv.constant0._Z23int2double_array_kerneliiPiiPdi:
	.zero		932


//--------------------- .nv.constant0._Z24double_2int_array_kerneliiPdiPii --------------------------
	.section	.nv.constant0._Z24double_2int_array_kerneliiPdiPii,"a",@progbits
	.sectionflags	@""
	.align	4
.nv.constant0._Z24double_2int_array_kerneliiPdiPii:
	.zero		932


//--------------------- .nv.constant0._Z30int_2double_array_kernel_unaryiiPii --------------------------
	.section	.nv.constant0._Z30int_2double_array_kernel_unaryiiPii,"a",@progbits
	.sectionflags	@""
	.align	4
.nv.constant0._Z30int_2double_array_kernel_unaryiiPii:
	.zero		916


//--------------------- .nv.constant0._Z24int_2double_array_kerneliiPiiPdi --------------------------
	.section	.nv.constant0._Z24int_2double_array_kerneliiPiiPdi,"a",@progbits
	.sectionflags	@""
	.align	4
.nv.constant0._Z24int_2double_array_kerneliiPiiPdi:
	.zero		932


//--------------------- .nv.constant0._Z30matrix_print_double_GPU_kerneliiPd --------------------------
	.section	.nv.constant0._Z30matrix_print_double_GPU_kerneliiPd,"a",@progbits
	.sectionflags	@""
	.align	4
.nv.constant0._Z30matrix_print_double_GPU_kerneliiPd:
	.zero		912


//--------------------- .nv.constant0._Z29matrix_print_float_GPU_kerneliiPf --------------------------
	.section	.nv.constant0._Z29matrix_print_float_GPU_kerneliiPf,"a",@progbits
	.sectionflags	@""
	.align	4
.nv.constant0._Z29matrix_print_float_GPU_kerneliiPf:
	.zero		912


//--------------------- .nv.constant0._Z29matrix_print_int32_GPU_kerneliiPi --------------------------
	.section	.nv.constant0._Z29matrix_print_int32_GPU_kerneliiPi,"a",@progbits
	.sectionflags	@""
	.align	4
.nv.constant0._Z29matrix_print_int32_GPU_kerneliiPi:
	.zero		912


//--------------------- .nv.constant0._Z28matrix_print_int8_GPU_kerneliiPa --------------------------
	.section	.nv.constant0._Z28matrix_print_int8_GPU_kerneliiPa,"a",@progbits
	.sectionflags	@""
	.align	4
.nv.constant0._Z28matrix_print_int8_GPU_kerneliiPa:
	.zero		912


//--------------------- .nv.constant0._Z23memcpy_int32_GPU_kerneliiPiS_ --------------------------
	.section	.nv.constant0._Z23memcpy_int32_GPU_kerneliiPiS_,"a",@progbits
	.sectionflags	@""
	.align	4
.nv.constant0._Z23memcpy_int32_GPU_kerneliiPiS_:
	.zero		920


//--------------------- .nv.constant0._Z23memcpy_float_GPU_kerneliiPfS_ --------------------------
	.section	.nv.constant0._Z23memcpy_float_GPU_kerneliiPfS_,"a",@progbits
	.sectionflags	@""
	.align	4
.nv.constant0._Z23memcpy_float_GPU_kerneliiPfS_:
	.zero		920


//--------------------- .nv.constant0._Z22memcpy_half_GPU_kerneliiP6__halfS0_ --------------------------
	.section	.nv.constant0._Z22memcpy_half_GPU_kerneliiP6__halfS0_,"a",@progbits
	.sectionflags	@""
	.align	4
.nv.constant0._Z22memcpy_half_GPU_kerneliiP6__halfS0_:
	.zero		920


//--------------------- .nv.constant0._Z22double2half_GPU_kerneliiPKdiP6__halfi --------------------------
	.section	.nv.constant0._Z22double2half_GPU_kerneliiPKdiP6__halfi,"a",@progbits
	.sectionflags	@""
	.align	4
.nv.constant0._Z22double2half_GPU_kerneliiPKdiP6__halfi:
	.zero		932


//--------------------- .nv.constant0._Z22half2double_GPU_kerneliiPK6__halfiPdi --------------------------
	.section	.nv.constant0._Z22half2double_GPU_kerneliiPK6__halfiPdi,"a",@progbits
	.sectionflags	@""
	.align	4
.nv.constant0._Z22half2double_GPU_kerneliiPK6__halfiPdi:
	.zero		932


//--------------------- .nv.constant0._Z21float2half_GPU_kerneliiPKfiP6__halfi --------------------------
	.section	.nv.constant0._Z21float2half_GPU_kerneliiPKfiP6__halfi,"a",@progbits
	.sectionflags	@""
	.align	4
.nv.constant0._Z21float2half_GPU_kerneliiPKfiP6__halfi:
	.zero		932


//--------------------- .nv.constant0._Z21half2float_GPU_kerneliiPK6__halfiPfi --------------------------
	.section	.nv.constant0._Z21half2float_GPU_kerneliiPK6__halfiPfi,"a",@progbits
	.sectionflags	@""
	.align	4
.nv.constant0._Z21half2float_GPU_kerneliiPK6__halfiPfi:
	.zero		932


//--------------------- .nv.constant0._Z23double2float_GPU_kerneliiPKdiPfi --------------------------
	.section	.nv.constant0._Z23double2float_GPU_kerneliiPKdiPfi,"a",@progbits
	.sectionflags	@""
	.align	4
.nv.constant0._Z23double2float_GPU_kerneliiPKdiPfi:
	.zero		932


//--------------------- .nv.constant0._Z23float2double_GPU_kerneliiPKfiPdi --------------------------
	.section	.nv.constant0._Z23float2double_GPU_kerneliiPKfiPdi,"a",@progbits
	.sectionflags	@""
	.align	4
.nv.constant0._Z23float2double_GPU_kerneliiPKfiPdi:
	.zero		932


//--------------------- .nv.constant0._Z20memcpy_bf_GPU_kerneliiP13__nv_bfloat16S0_ --------------------------
	.section	.nv.constant0._Z20memcpy_bf_GPU_kerneliiP13__nv_bfloat16S0_,"a",@progbits
	.sectionflags	@""
	.align	4
.nv.constant0._Z20memcpy_bf_GPU_kerneliiP13__nv_bfloat16S0_:
	.zero		920


//--------------------- .nv.constant0._Z19bf2float_GPU_kerneliiPK13__nv_bfloat16iPfi --------------------------
	.section	.nv.constant0._Z19bf2float_GPU_kerneliiPK13__nv_bfloat16iPfi,"a",@progbits
	.sectionflags	@""
	.align	4
.nv.constant0._Z19bf2float_GPU_kerneliiPK13__nv_bfloat16iPfi:
	.zero		932


//--------------------- .nv.constant0._Z19float2bf_GPU_kerneliiPKfiP13__nv_bfloat16i --------------------------
	.section	.nv.constant0._Z19float2bf_GPU_kerneliiPKfiP13__nv_bfloat16i,"a",@progbits
	.sectionflags	@""
	.align	4
.nv.constant0._Z19float2bf_GPU_kerneliiPKfiP13__nv_bfloat16i:
	.zero		932


//--------------------- .nv.constant0._Z20double2bf_GPU_kerneliiPKdiP13__nv_bfloat16i --------------------------
	.section	.nv.constant0._Z20double2bf_GPU_kerneliiPKdiP13__nv_bfloat16i,"a",@progbits
	.sectionflags	@""
	.align	4
.nv.constant0._Z20double2bf_GPU_kerneliiPKdiP13__nv_bfloat16i:
	.zero		932


//--------------------- .nv.constant0._Z19half2fp8_GPU_kerneliiPK6__halfiPhi --------------------------
	.section	.nv.constant0._Z19half2fp8_GPU_kerneliiPK6__halfiPhi,"a",@progbits
	.sectionflags	@""
	.align	4
.nv.constant0._Z19half2fp8_GPU_kerneliiPK6__halfiPhi:
	.zero		932


//--------------------- .nv.constant0._Z20float2fp8_GPU_kerneliiPKfiPhi --------------------------
	.section	.nv.constant0._Z20float2fp8_GPU_kerneliiPKfiPhi,"a",@progbits
	.sectionflags	@""
	.align	4
.nv.constant0._Z20float2fp8_GPU_kerneliiPKfiPhi:
	.zero		932


//--------------------- .nv.constant0._Z21double2fp8_GPU_kerneliiPKdiPhi --------------------------
	.section	.nv.constant0._Z21double2fp8_GPU_kerneliiPKdiPhi,"a",@progbits
	.sectionflags	@""
	.align	4
.nv.constant0._Z21double2fp8_GPU_kerneliiPKdiPhi:
	.zero		932


//--------------------- .nv.constant0._Z40climate_emulator_print_double_GPU_kernelPdiii --------------------------
	.section	.nv.constant0._Z40climate_emulator_print_double_GPU_kernelPdiii,"a",@progbits
	.sectionflags	@""
	.align	4
.nv.constant0._Z40climate_emulator_print_double_GPU_kernelPdiii:
	.zero		916


//--------------------- .nv.constant0._Z41climate_emulator_print_complex_GPU_kernelP7double2iii --------------------------
	.section	.nv.constant0._Z41climate_emulator_print_complex_GPU_kernelP7double2iii,"a",@progbits
	.sectionflags	@""
	.align	4
.nv.constant0._Z41climate_emulator_print_complex_GPU_kernelP7double2iii:
	.zero		916


//--------------------- .nv.constant0._Z35climate_emulator_reshape_GPU_kernelPdP7double2ii --------------------------
	.section	.nv.constant0._Z35climate_emulator_reshape_GPU_kernelPdP7double2ii,"a",@progbits
	.sectionflags	@""
	.align	4
.nv.constant0._Z35climate_emulator_reshape_GPU_kernelPdP7double2ii:
	.zero		920


//--------------------- SYMBOLS --------------------------

	.type		.nv.reservedSmem.offset0,@object
	.size		.nv.reservedSmem.offset0,0x4
	.type		vprintf,@function
